//
// Generated by NVIDIA NVVM Compiler
//
// Compiler Build ID: CL-36424714
// Cuda compilation tools, release 13.0, V13.0.88
// Based on NVVM 20.0.0
//

.version 9.0
.target sm_100
.address_size 64

	// .globl	_Z15beamform_sharedP5char4PfP6float4jjjj
// _ZZ15beamform_sharedP5char4PfP6float4jjjjE6shared has been demoted
// _ZZ15beamform_sharedP5char4PfP6float4jjjjE5beams has been demoted
// _ZZ13beamform_timeP5char4PfS1_jjjjE6shared has been demoted
// _ZZ13beamform_timeP5char4PfS1_jjjjE12phase_shifts has been demoted

.visible .entry _Z15beamform_sharedP5char4PfP6float4jjjj(
	.param .u64 .ptr .align 1 _Z15beamform_sharedP5char4PfP6float4jjjj_param_0,
	.param .u64 .ptr .align 1 _Z15beamform_sharedP5char4PfP6float4jjjj_param_1,
	.param .u64 .ptr .align 1 _Z15beamform_sharedP5char4PfP6float4jjjj_param_2,
	.param .u32 _Z15beamform_sharedP5char4PfP6float4jjjj_param_3,
	.param .u32 _Z15beamform_sharedP5char4PfP6float4jjjj_param_4,
	.param .u32 _Z15beamform_sharedP5char4PfP6float4jjjj_param_5,
	.param .u32 _Z15beamform_sharedP5char4PfP6float4jjjj_param_6
)
{
	.reg .pred 	%p<32>;
	.reg .b16 	%rs<9>;
	.reg .b32 	%r<200>;
	.reg .b32 	%f<143>;
	.reg .b64 	%rd<53>;
	// demoted variable
	.shared .align 4 .b8 _ZZ15beamform_sharedP5char4PfP6float4jjjjE6shared[16384];
	// demoted variable
	.shared .align 4 .b8 _ZZ15beamform_sharedP5char4PfP6float4jjjjE5beams[16384];
	ld.param.u64 	%rd4, [_Z15beamform_sharedP5char4PfP6float4jjjj_param_0];
	ld.param.u64 	%rd5, [_Z15beamform_sharedP5char4PfP6float4jjjj_param_1];
	ld.param.u64 	%rd6, [_Z15beamform_sharedP5char4PfP6float4jjjj_param_2];
	ld.param.u32 	%r48, [_Z15beamform_sharedP5char4PfP6float4jjjj_param_3];
	ld.param.u32 	%r49, [_Z15beamform_sharedP5char4PfP6float4jjjj_param_4];
	ld.param.u32 	%r50, [_Z15beamform_sharedP5char4PfP6float4jjjj_param_5];
	ld.param.u32 	%r51, [_Z15beamform_sharedP5char4PfP6float4jjjj_param_6];
	cvta.to.global.u64 	%rd1, %rd6;
	cvta.to.global.u64 	%rd2, %rd5;
	mov.u32 	%r183, %ctaid.x;
	setp.ge.u32 	%p2, %r183, %r48;
	@%p2 bra 	$L__BB0_44;
	mov.u32 	%r2, %tid.x;
	mov.u32 	%r3, %ntid.x;
	shl.b32 	%r4, %r3, 4;
	setp.eq.s32 	%p3, %r51, 0;
	shr.u32 	%r5, %r49, 2;
	setp.lt.u32 	%p4, %r49, 4;
	mul.lo.s32 	%r6, %r50, %r49;
	mul.lo.s32 	%r7, %r183, %r3;
	and.b32  	%r8, %r51, 7;
	and.b32  	%r9, %r51, 3;
	and.b32  	%r10, %r51, -8;
	and.b32  	%r11, %r51, 1;
	or.pred  	%p1, %p4, %p3;
	and.b32  	%r12, %r51, -4;
	shl.b32 	%r13, %r3, 2;
	cvta.to.global.u64 	%rd3, %rd4;
$L__BB0_2:
	setp.ge.u32 	%p5, %r2, %r50;
	bar.sync 	0;
	@%p5 bra 	$L__BB0_43;
	mov.u32 	%r184, %r2;
$L__BB0_4:
	setp.ge.u32 	%p6, %r2, %r4;
	@%p6 bra 	$L__BB0_7;
	shl.b32 	%r52, %r2, 2;
	mov.u32 	%r53, _ZZ15beamform_sharedP5char4PfP6float4jjjjE6shared;
	add.s32 	%r185, %r53, %r52;
	mad.lo.s32 	%r54, %r183, %r50, %r184;
	rem.u32 	%r55, %r184, %r3;
	sub.s32 	%r56, %r54, %r55;
	shl.b32 	%r57, %r56, 4;
	add.s32 	%r186, %r2, %r57;
	mov.u32 	%r187, %r2;
$L__BB0_6:
	mul.wide.u32 	%rd7, %r186, 4;
	add.s64 	%rd8, %rd3, %rd7;
	ld.global.u32 	%r58, [%rd8];
	st.shared.u32 	[%r185], %r58;
	add.s32 	%r187, %r187, %r3;
	add.s32 	%r186, %r186, %r3;
	add.s32 	%r185, %r185, %r13;
	setp.lt.u32 	%p7, %r187, %r4;
	@%p7 bra 	$L__BB0_6;
$L__BB0_7:
	setp.eq.s32 	%p8, %r51, 0;
	@%p8 bra 	$L__BB0_19;
	setp.lt.u32 	%p9, %r51, 8;
	mov.b32 	%r190, 0;
	@%p9 bra 	$L__BB0_11;
	mov.b32 	%r188, 0;
$L__BB0_10:
	.pragma "nounroll";
	mad.lo.s32 	%r61, %r188, %r3, %r2;
	shl.b32 	%r62, %r61, 2;
	mov.u32 	%r63, _ZZ15beamform_sharedP5char4PfP6float4jjjjE5beams;
	add.s32 	%r64, %r63, %r62;
	mov.b32 	%r65, 0;
	st.shared.u32 	[%r64], %r65;
	add.s32 	%r66, %r64, %r13;
	st.shared.u32 	[%r66], %r65;
	add.s32 	%r67, %r66, %r13;
	st.shared.u32 	[%r67], %r65;
	add.s32 	%r68, %r67, %r13;
	st.shared.u32 	[%r68], %r65;
	add.s32 	%r69, %r68, %r13;
	st.shared.u32 	[%r69], %r65;
	add.s32 	%r70, %r69, %r13;
	st.shared.u32 	[%r70], %r65;
	add.s32 	%r71, %r70, %r13;
	st.shared.u32 	[%r71], %r65;
	add.s32 	%r72, %r71, %r13;
	st.shared.u32 	[%r72], %r65;
	add.s32 	%r188, %r188, 8;
	setp.ne.s32 	%p10, %r188, %r10;
	mov.u32 	%r190, %r10;
	@%p10 bra 	$L__BB0_10;
$L__BB0_11:
	setp.eq.s32 	%p11, %r8, 0;
	@%p11 bra 	$L__BB0_19;
	add.s32 	%r73, %r8, -1;
	setp.lt.u32 	%p12, %r73, 3;
	@%p12 bra 	$L__BB0_14;
	mad.lo.s32 	%r74, %r190, %r3, %r2;
	shl.b32 	%r75, %r74, 2;
	mov.u32 	%r76, _ZZ15beamform_sharedP5char4PfP6float4jjjjE5beams;
	add.s32 	%r77, %r76, %r75;
	mov.b32 	%r78, 0;
	st.shared.u32 	[%r77], %r78;
	add.s32 	%r79, %r77, %r13;
	st.shared.u32 	[%r79], %r78;
	add.s32 	%r80, %r79, %r13;
	st.shared.u32 	[%r80], %r78;
	add.s32 	%r81, %r80, %r13;
	st.shared.u32 	[%r81], %r78;
	add.s32 	%r190, %r190, 4;
$L__BB0_14:
	setp.eq.s32 	%p13, %r9, 0;
	@%p13 bra 	$L__BB0_19;
	setp.eq.s32 	%p14, %r9, 1;
	@%p14 bra 	$L__BB0_17;
	mad.lo.s32 	%r82, %r190, %r3, %r2;
	shl.b32 	%r83, %r82, 2;
	mov.u32 	%r84, _ZZ15beamform_sharedP5char4PfP6float4jjjjE5beams;
	add.s32 	%r85, %r84, %r83;
	mov.b32 	%r86, 0;
	st.shared.u32 	[%r85], %r86;
	add.s32 	%r87, %r85, %r13;
	st.shared.u32 	[%r87], %r86;
	add.s32 	%r190, %r190, 2;
$L__BB0_17:
	setp.eq.s32 	%p15, %r11, 0;
	@%p15 bra 	$L__BB0_19;
	mad.lo.s32 	%r88, %r190, %r3, %r2;
	shl.b32 	%r89, %r88, 2;
	mov.u32 	%r90, _ZZ15beamform_sharedP5char4PfP6float4jjjjE5beams;
	add.s32 	%r91, %r90, %r89;
	mov.b32 	%r92, 0;
	st.shared.u32 	[%r91], %r92;
$L__BB0_19:
	bar.sync 	0;
	@%p1 bra 	$L__BB0_30;
	mov.b32 	%r192, 0;
$L__BB0_21:
	setp.lt.u32 	%p16, %r51, 4;
	shl.b32 	%r95, %r2, 4;
	add.s32 	%r96, %r192, %r95;
	shl.b32 	%r97, %r96, 2;
	mov.u32 	%r98, _ZZ15beamform_sharedP5char4PfP6float4jjjjE6shared;
	add.s32 	%r99, %r98, %r97;
	ld.shared.u32 	%r100, [%r99+32];
	bfe.s32 	%r101, %r100, 0, 8;
	cvt.s8.s32 	%rs1, %r101;
	bfe.s32 	%r102, %r100, 8, 8;
	cvt.s8.s32 	%rs2, %r102;
	bfe.s32 	%r103, %r100, 16, 8;
	cvt.s8.s32 	%rs3, %r103;
	bfe.s32 	%r104, %r100, 24, 8;
	cvt.s8.s32 	%rs4, %r104;
	ld.shared.u32 	%r105, [%r99];
	mad.lo.s32 	%r32, %r192, %r50, %r184;
	bfe.s32 	%r106, %r105, 24, 8;
	cvt.s8.s32 	%rs5, %r106;
	mul.wide.s16 	%r107, %rs5, %rs5;
	cvt.rn.f32.u32 	%f1, %r107;
	cvt.rn.f32.s16 	%f2, %rs4;
	bfe.s32 	%r108, %r105, 0, 8;
	cvt.s8.s32 	%rs6, %r108;
	mul.wide.s16 	%r109, %rs6, %rs6;
	cvt.rn.f32.u32 	%f3, %r109;
	cvt.rn.f32.s16 	%f4, %rs1;
	bfe.s32 	%r110, %r105, 8, 8;
	cvt.s8.s32 	%rs7, %r110;
	mul.wide.s16 	%r111, %rs7, %rs7;
	cvt.rn.f32.u32 	%f5, %r111;
	cvt.rn.f32.s16 	%f6, %rs2;
	bfe.s32 	%r112, %r105, 16, 8;
	cvt.s8.s32 	%rs8, %r112;
	mul.wide.s16 	%r113, %rs8, %rs8;
	cvt.rn.f32.u32 	%f7, %r113;
	cvt.rn.f32.s16 	%f8, %rs3;
	mov.b32 	%r195, 0;
	@%p16 bra 	$L__BB0_24;
	mov.b32 	%r193, 0;
$L__BB0_23:
	.pragma "nounroll";
	mul.lo.s32 	%r115, %r6, %r193;
	shr.u32 	%r116, %r115, 2;
	add.s32 	%r117, %r32, %r116;
	mul.wide.u32 	%rd9, %r117, 16;
	add.s64 	%rd10, %rd1, %rd9;
	ld.global.v4.f32 	{%f9, %f10, %f11, %f12}, [%rd10];
	mul.f32 	%f13, %f12, %f2;
	fma.rn.f32 	%f14, %f13, %f13, %f1;
	mul.f32 	%f15, %f9, %f4;
	fma.rn.f32 	%f16, %f15, %f15, %f3;
	mul.f32 	%f17, %f10, %f6;
	fma.rn.f32 	%f18, %f17, %f17, %f5;
	mul.f32 	%f19, %f11, %f8;
	fma.rn.f32 	%f20, %f19, %f19, %f7;
	add.f32 	%f21, %f16, %f14;
	add.f32 	%f22, %f18, %f21;
	add.f32 	%f23, %f20, %f22;
	mad.lo.s32 	%r118, %r193, %r3, %r2;
	shl.b32 	%r119, %r118, 2;
	mov.u32 	%r120, _ZZ15beamform_sharedP5char4PfP6float4jjjjE5beams;
	add.s32 	%r121, %r120, %r119;
	ld.shared.f32 	%f24, [%r121];
	add.f32 	%f25, %f24, %f23;
	st.shared.f32 	[%r121], %f25;
	add.s32 	%r122, %r115, %r6;
	shr.u32 	%r123, %r122, 2;
	add.s32 	%r124, %r32, %r123;
	mul.wide.u32 	%rd11, %r124, 16;
	add.s64 	%rd12, %rd1, %rd11;
	ld.global.v4.f32 	{%f26, %f27, %f28, %f29}, [%rd12];
	mul.f32 	%f30, %f29, %f2;
	fma.rn.f32 	%f31, %f30, %f30, %f1;
	mul.f32 	%f32, %f26, %f4;
	fma.rn.f32 	%f33, %f32, %f32, %f3;
	mul.f32 	%f34, %f27, %f6;
	fma.rn.f32 	%f35, %f34, %f34, %f5;
	mul.f32 	%f36, %f28, %f8;
	fma.rn.f32 	%f37, %f36, %f36, %f7;
	add.f32 	%f38, %f33, %f31;
	add.f32 	%f39, %f35, %f38;
	add.f32 	%f40, %f37, %f39;
	add.s32 	%r125, %r121, %r13;
	ld.shared.f32 	%f41, [%r125];
	add.f32 	%f42, %f41, %f40;
	st.shared.f32 	[%r125], %f42;
	add.s32 	%r126, %r122, %r6;
	shr.u32 	%r127, %r126, 2;
	add.s32 	%r128, %r32, %r127;
	mul.wide.u32 	%rd13, %r128, 16;
	add.s64 	%rd14, %rd1, %rd13;
	ld.global.v4.f32 	{%f43, %f44, %f45, %f46}, [%rd14];
	mul.f32 	%f47, %f46, %f2;
	fma.rn.f32 	%f48, %f47, %f47, %f1;
	mul.f32 	%f49, %f43, %f4;
	fma.rn.f32 	%f50, %f49, %f49, %f3;
	mul.f32 	%f51, %f44, %f6;
	fma.rn.f32 	%f52, %f51, %f51, %f5;
	mul.f32 	%f53, %f45, %f8;
	fma.rn.f32 	%f54, %f53, %f53, %f7;
	add.f32 	%f55, %f50, %f48;
	add.f32 	%f56, %f52, %f55;
	add.f32 	%f57, %f54, %f56;
	add.s32 	%r129, %r125, %r13;
	ld.shared.f32 	%f58, [%r129];
	add.f32 	%f59, %f58, %f57;
	st.shared.f32 	[%r129], %f59;
	add.s32 	%r130, %r126, %r6;
	shr.u32 	%r131, %r130, 2;
	add.s32 	%r132, %r32, %r131;
	mul.wide.u32 	%rd15, %r132, 16;
	add.s64 	%rd16, %rd1, %rd15;
	ld.global.v4.f32 	{%f60, %f61, %f62, %f63}, [%rd16];
	mul.f32 	%f64, %f63, %f2;
	fma.rn.f32 	%f65, %f64, %f64, %f1;
	mul.f32 	%f66, %f60, %f4;
	fma.rn.f32 	%f67, %f66, %f66, %f3;
	mul.f32 	%f68, %f61, %f6;
	fma.rn.f32 	%f69, %f68, %f68, %f5;
	mul.f32 	%f70, %f62, %f8;
	fma.rn.f32 	%f71, %f70, %f70, %f7;
	add.f32 	%f72, %f67, %f65;
	add.f32 	%f73, %f69, %f72;
	add.f32 	%f74, %f71, %f73;
	add.s32 	%r133, %r129, %r13;
	ld.shared.f32 	%f75, [%r133];
	add.f32 	%f76, %f75, %f74;
	st.shared.f32 	[%r133], %f76;
	add.s32 	%r193, %r193, 4;
	setp.ne.s32 	%p17, %r193, %r12;
	mov.u32 	%r195, %r12;
	@%p17 bra 	$L__BB0_23;
$L__BB0_24:
	setp.eq.s32 	%p18, %r9, 0;
	@%p18 bra 	$L__BB0_29;
	setp.eq.s32 	%p19, %r9, 1;
	@%p19 bra 	$L__BB0_27;
	mul.lo.s32 	%r134, %r6, %r195;
	shr.u32 	%r135, %r134, 2;
	add.s32 	%r136, %r32, %r135;
	mul.wide.u32 	%rd17, %r136, 16;
	add.s64 	%rd18, %rd1, %rd17;
	ld.global.v4.f32 	{%f77, %f78, %f79, %f80}, [%rd18];
	mul.f32 	%f81, %f80, %f2;
	fma.rn.f32 	%f82, %f81, %f81, %f1;
	mul.f32 	%f83, %f77, %f4;
	fma.rn.f32 	%f84, %f83, %f83, %f3;
	mul.f32 	%f85, %f78, %f6;
	fma.rn.f32 	%f86, %f85, %f85, %f5;
	mul.f32 	%f87, %f79, %f8;
	fma.rn.f32 	%f88, %f87, %f87, %f7;
	add.f32 	%f89, %f84, %f82;
	add.f32 	%f90, %f86, %f89;
	add.f32 	%f91, %f88, %f90;
	mad.lo.s32 	%r137, %r195, %r3, %r2;
	shl.b32 	%r138, %r137, 2;
	mov.u32 	%r139, _ZZ15beamform_sharedP5char4PfP6float4jjjjE5beams;
	add.s32 	%r140, %r139, %r138;
	ld.shared.f32 	%f92, [%r140];
	add.f32 	%f93, %f92, %f91;
	st.shared.f32 	[%r140], %f93;
	add.s32 	%r141, %r134, %r6;
	shr.u32 	%r142, %r141, 2;
	add.s32 	%r143, %r32, %r142;
	mul.wide.u32 	%rd19, %r143, 16;
	add.s64 	%rd20, %rd1, %rd19;
	ld.global.v4.f32 	{%f94, %f95, %f96, %f97}, [%rd20];
	mul.f32 	%f98, %f97, %f2;
	fma.rn.f32 	%f99, %f98, %f98, %f1;
	mul.f32 	%f100, %f94, %f4;
	fma.rn.f32 	%f101, %f100, %f100, %f3;
	mul.f32 	%f102, %f95, %f6;
	fma.rn.f32 	%f103, %f102, %f102, %f5;
	mul.f32 	%f104, %f96, %f8;
	fma.rn.f32 	%f105, %f104, %f104, %f7;
	add.f32 	%f106, %f101, %f99;
	add.f32 	%f107, %f103, %f106;
	add.f32 	%f108, %f105, %f107;
	add.s32 	%r144, %r140, %r13;
	ld.shared.f32 	%f109, [%r144];
	add.f32 	%f110, %f109, %f108;
	st.shared.f32 	[%r144], %f110;
	add.s32 	%r195, %r195, 2;
$L__BB0_27:
	setp.eq.s32 	%p20, %r11, 0;
	@%p20 bra 	$L__BB0_29;
	mul.lo.s32 	%r145, %r6, %r195;
	shr.u32 	%r146, %r145, 2;
	add.s32 	%r147, %r32, %r146;
	mul.wide.u32 	%rd21, %r147, 16;
	add.s64 	%rd22, %rd1, %rd21;
	ld.global.v4.f32 	{%f111, %f112, %f113, %f114}, [%rd22];
	mul.f32 	%f115, %f114, %f2;
	fma.rn.f32 	%f116, %f115, %f115, %f1;
	mul.f32 	%f117, %f111, %f4;
	fma.rn.f32 	%f118, %f117, %f117, %f3;
	mul.f32 	%f119, %f112, %f6;
	fma.rn.f32 	%f120, %f119, %f119, %f5;
	mul.f32 	%f121, %f113, %f8;
	fma.rn.f32 	%f122, %f121, %f121, %f7;
	add.f32 	%f123, %f118, %f116;
	add.f32 	%f124, %f120, %f123;
	add.f32 	%f125, %f122, %f124;
	mad.lo.s32 	%r148, %r195, %r3, %r2;
	shl.b32 	%r149, %r148, 2;
	mov.u32 	%r150, _ZZ15beamform_sharedP5char4PfP6float4jjjjE5beams;
	add.s32 	%r151, %r150, %r149;
	ld.shared.f32 	%f126, [%r151];
	add.f32 	%f127, %f126, %f125;
	st.shared.f32 	[%r151], %f127;
$L__BB0_29:
	add.s32 	%r192, %r192, 1;
	setp.ne.s32 	%p21, %r192, %r5;
	@%p21 bra 	$L__BB0_21;
$L__BB0_30:
	setp.eq.s32 	%p22, %r51, 0;
	bar.sync 	0;
	@%p22 bra 	$L__BB0_42;
	setp.lt.u32 	%p23, %r51, 8;
	mov.b32 	%r198, 0;
	@%p23 bra 	$L__BB0_34;
	mov.b32 	%r196, 0;
$L__BB0_33:
	.pragma "nounroll";
	shl.b32 	%r154, %r196, 2;
	mov.u32 	%r155, _ZZ15beamform_sharedP5char4PfP6float4jjjjE5beams;
	add.s32 	%r156, %r155, %r154;
	ld.shared.f32 	%f128, [%r156];
	mad.lo.s32 	%r157, %r7, %r196, %r2;
	mul.wide.u32 	%rd23, %r157, 4;
	add.s64 	%rd24, %rd2, %rd23;
	st.global.f32 	[%rd24], %f128;
	ld.shared.f32 	%f129, [%r156+4];
	add.s32 	%r158, %r157, %r7;
	mul.wide.u32 	%rd25, %r158, 4;
	add.s64 	%rd26, %rd2, %rd25;
	st.global.f32 	[%rd26], %f129;
	ld.shared.f32 	%f130, [%r156+8];
	add.s32 	%r159, %r158, %r7;
	mul.wide.u32 	%rd27, %r159, 4;
	add.s64 	%rd28, %rd2, %rd27;
	st.global.f32 	[%rd28], %f130;
	ld.shared.f32 	%f131, [%r156+12];
	add.s32 	%r160, %r159, %r7;
	mul.wide.u32 	%rd29, %r160, 4;
	add.s64 	%rd30, %rd2, %rd29;
	st.global.f32 	[%rd30], %f131;
	ld.shared.f32 	%f132, [%r156+16];
	add.s32 	%r161, %r160, %r7;
	mul.wide.u32 	%rd31, %r161, 4;
	add.s64 	%rd32, %rd2, %rd31;
	st.global.f32 	[%rd32], %f132;
	ld.shared.f32 	%f133, [%r156+20];
	add.s32 	%r162, %r161, %r7;
	mul.wide.u32 	%rd33, %r162, 4;
	add.s64 	%rd34, %rd2, %rd33;
	st.global.f32 	[%rd34], %f133;
	ld.shared.f32 	%f134, [%r156+24];
	add.s32 	%r163, %r162, %r7;
	mul.wide.u32 	%rd35, %r163, 4;
	add.s64 	%rd36, %rd2, %rd35;
	st.global.f32 	[%rd36], %f134;
	ld.shared.f32 	%f135, [%r156+28];
	add.s32 	%r164, %r163, %r7;
	mul.wide.u32 	%rd37, %r164, 4;
	add.s64 	%rd38, %rd2, %rd37;
	st.global.f32 	[%rd38], %f135;
	add.s32 	%r196, %r196, 8;
	setp.ne.s32 	%p24, %r196, %r10;
	mov.u32 	%r198, %r10;
	@%p24 bra 	$L__BB0_33;
$L__BB0_34:
	setp.eq.s32 	%p25, %r8, 0;
	@%p25 bra 	$L__BB0_42;
	add.s32 	%r165, %r8, -1;
	setp.lt.u32 	%p26, %r165, 3;
	@%p26 bra 	$L__BB0_37;
	shl.b32 	%r166, %r198, 2;
	mov.u32 	%r167, _ZZ15beamform_sharedP5char4PfP6float4jjjjE5beams;
	add.s32 	%r168, %r167, %r166;
	ld.shared.f32 	%f136, [%r168];
	mad.lo.s32 	%r169, %r7, %r198, %r2;
	mul.wide.u32 	%rd39, %r169, 4;
	add.s64 	%rd40, %rd2, %rd39;
	st.global.f32 	[%rd40], %f136;
	ld.shared.f32 	%f137, [%r168+4];
	add.s32 	%r170, %r169, %r7;
	mul.wide.u32 	%rd41, %r170, 4;
	add.s64 	%rd42, %rd2, %rd41;
	st.global.f32 	[%rd42], %f137;
	ld.shared.f32 	%f138, [%r168+8];
	add.s32 	%r171, %r170, %r7;
	mul.wide.u32 	%rd43, %r171, 4;
	add.s64 	%rd44, %rd2, %rd43;
	st.global.f32 	[%rd44], %f138;
	ld.shared.f32 	%f139, [%r168+12];
	add.s32 	%r172, %r171, %r7;
	mul.wide.u32 	%rd45, %r172, 4;
	add.s64 	%rd46, %rd2, %rd45;
	st.global.f32 	[%rd46], %f139;
	add.s32 	%r198, %r198, 4;
$L__BB0_37:
	setp.eq.s32 	%p27, %r9, 0;
	@%p27 bra 	$L__BB0_42;
	setp.eq.s32 	%p28, %r9, 1;
	@%p28 bra 	$L__BB0_40;
	shl.b32 	%r173, %r198, 2;
	mov.u32 	%r174, _ZZ15beamform_sharedP5char4PfP6float4jjjjE5beams;
	add.s32 	%r175, %r174, %r173;
	ld.shared.f32 	%f140, [%r175];
	mad.lo.s32 	%r176, %r7, %r198, %r2;
	mul.wide.u32 	%rd47, %r176, 4;
	add.s64 	%rd48, %rd2, %rd47;
	st.global.f32 	[%rd48], %f140;
	ld.shared.f32 	%f141, [%r175+4];
	add.s32 	%r177, %r176, %r7;
	mul.wide.u32 	%rd49, %r177, 4;
	add.s64 	%rd50, %rd2, %rd49;
	st.global.f32 	[%rd50], %f141;
	add.s32 	%r198, %r198, 2;
$L__BB0_40:
	setp.eq.s32 	%p29, %r11, 0;
	@%p29 bra 	$L__BB0_42;
	shl.b32 	%r178, %r198, 2;
	mov.u32 	%r179, _ZZ15beamform_sharedP5char4PfP6float4jjjjE5beams;
	add.s32 	%r180, %r179, %r178;
	ld.shared.f32 	%f142, [%r180];
	mad.lo.s32 	%r181, %r7, %r198, %r2;
	mul.wide.u32 	%rd51, %r181, 4;
	add.s64 	%rd52, %rd2, %rd51;
	st.global.f32 	[%rd52], %f142;
$L__BB0_42:
	bar.sync 	0;
	add.s32 	%r184, %r184, %r3;
	setp.lt.u32 	%p30, %r184, %r50;
	@%p30 bra 	$L__BB0_4;
$L__BB0_43:
	mov.u32 	%r182, %nctaid.x;
	add.s32 	%r183, %r183, %r182;
	setp.lt.u32 	%p31, %r183, %r48;
	@%p31 bra 	$L__BB0_2;
$L__BB0_44:
	ret;

}
	// .globl	_Z13beamform_timeP5char4PfS1_jjjj
.visible .entry _Z13beamform_timeP5char4PfS1_jjjj(
	.param .u64 .ptr .align 1 _Z13beamform_timeP5char4PfS1_jjjj_param_0,
	.param .u64 .ptr .align 1 _Z13beamform_timeP5char4PfS1_jjjj_param_1,
	.param .u64 .ptr .align 1 _Z13beamform_timeP5char4PfS1_jjjj_param_2,
	.param .u32 _Z13beamform_timeP5char4PfS1_jjjj_param_3,
	.param .u32 _Z13beamform_timeP5char4PfS1_jjjj_param_4,
	.param .u32 _Z13beamform_timeP5char4PfS1_jjjj_param_5,
	.param .u32 _Z13beamform_timeP5char4PfS1_jjjj_param_6
)
{
	.reg .pred 	%p<25>;
	.reg .b16 	%rs<9>;
	.reg .b32 	%r<215>;
	.reg .b32 	%f<133>;
	.reg .b64 	%rd<45>;
	// demoted variable
	.shared .align 4 .b8 _ZZ13beamform_timeP5char4PfS1_jjjjE6shared[16384];
	// demoted variable
	.shared .align 4 .b8 _ZZ13beamform_timeP5char4PfS1_jjjjE12phase_shifts[2048];
	ld.param.u64 	%rd4, [_Z13beamform_timeP5char4PfS1_jjjj_param_0];
	ld.param.u64 	%rd5, [_Z13beamform_timeP5char4PfS1_jjjj_param_1];
	ld.param.u64 	%rd6, [_Z13beamform_timeP5char4PfS1_jjjj_param_2];
	ld.param.u32 	%r64, [_Z13beamform_timeP5char4PfS1_jjjj_param_3];
	ld.param.u32 	%r65, [_Z13beamform_timeP5char4PfS1_jjjj_param_4];
	ld.param.u32 	%r66, [_Z13beamform_timeP5char4PfS1_jjjj_param_5];
	ld.param.u32 	%r67, [_Z13beamform_timeP5char4PfS1_jjjj_param_6];
	cvta.to.global.u64 	%rd1, %rd6;
	cvta.to.global.u64 	%rd2, %rd4;
	cvta.to.global.u64 	%rd3, %rd5;
	mov.u32 	%r1, %tid.x;
	setp.gt.u32 	%p2, %r1, 511;
	@%p2 bra 	$L__BB1_7;
	mov.u32 	%r68, %ctaid.y;
	mul.lo.s32 	%r69, %r65, %r68;
	mul.lo.s32 	%r2, %r69, %r67;
	mov.u32 	%r3, %ntid.x;
	add.s32 	%r70, %r1, %r3;
	max.u32 	%r71, %r70, 512;
	setp.lt.u32 	%p3, %r70, 512;
	selp.u32 	%r72, 1, 0, %p3;
	add.s32 	%r73, %r70, %r72;
	sub.s32 	%r74, %r71, %r73;
	div.u32 	%r75, %r74, %r3;
	add.s32 	%r4, %r75, %r72;
	and.b32  	%r76, %r4, 3;
	setp.eq.s32 	%p4, %r76, 3;
	mov.u32 	%r202, %r1;
	@%p4 bra 	$L__BB1_4;
	add.s32 	%r78, %r4, 1;
	and.b32  	%r5, %r78, 3;
	mov.b32 	%r201, 0;
	mov.u32 	%r202, %r1;
$L__BB1_3:
	.pragma "nounroll";
	add.s32 	%r79, %r202, %r2;
	mul.wide.u32 	%rd7, %r79, 4;
	add.s64 	%rd8, %rd1, %rd7;
	ld.global.f32 	%f9, [%rd8];
	shl.b32 	%r80, %r202, 2;
	mov.u32 	%r81, _ZZ13beamform_timeP5char4PfS1_jjjjE12phase_shifts;
	add.s32 	%r82, %r81, %r80;
	st.shared.f32 	[%r82], %f9;
	add.s32 	%r202, %r202, %r3;
	add.s32 	%r201, %r201, 1;
	setp.ne.s32 	%p5, %r201, %r5;
	@%p5 bra 	$L__BB1_3;
$L__BB1_4:
	setp.lt.u32 	%p6, %r4, 3;
	@%p6 bra 	$L__BB1_7;
	mov.u32 	%r85, _ZZ13beamform_timeP5char4PfS1_jjjjE12phase_shifts;
	shl.b32 	%r88, %r3, 2;
$L__BB1_6:
	add.s32 	%r83, %r202, %r2;
	mul.wide.u32 	%rd9, %r83, 4;
	add.s64 	%rd10, %rd1, %rd9;
	ld.global.f32 	%f10, [%rd10];
	shl.b32 	%r84, %r202, 2;
	add.s32 	%r86, %r85, %r84;
	st.shared.f32 	[%r86], %f10;
	add.s32 	%r87, %r83, %r3;
	mul.wide.u32 	%rd11, %r87, 4;
	add.s64 	%rd12, %rd1, %rd11;
	ld.global.f32 	%f11, [%rd12];
	add.s32 	%r89, %r86, %r88;
	st.shared.f32 	[%r89], %f11;
	add.s32 	%r90, %r87, %r3;
	mul.wide.u32 	%rd13, %r90, 4;
	add.s64 	%rd14, %rd1, %rd13;
	ld.global.f32 	%f12, [%rd14];
	add.s32 	%r91, %r89, %r88;
	st.shared.f32 	[%r91], %f12;
	add.s32 	%r92, %r90, %r3;
	mul.wide.u32 	%rd15, %r92, 4;
	add.s64 	%rd16, %rd1, %rd15;
	ld.global.f32 	%f13, [%rd16];
	add.s32 	%r93, %r91, %r88;
	st.shared.f32 	[%r93], %f13;
	add.s32 	%r202, %r88, %r202;
	setp.lt.u32 	%p7, %r202, 512;
	@%p7 bra 	$L__BB1_6;
$L__BB1_7:
	mov.u32 	%r94, %ctaid.x;
	mov.u32 	%r13, %ntid.x;
	mad.lo.s32 	%r204, %r94, %r13, %r1;
	setp.ge.u32 	%p8, %r204, %r64;
	@%p8 bra 	$L__BB1_29;
	shl.b32 	%r15, %r13, 4;
	shl.b32 	%r16, %r66, 4;
	shr.u32 	%r17, %r65, 2;
	setp.lt.u32 	%p9, %r65, 4;
	shl.b32 	%r18, %r1, 4;
	setp.eq.s32 	%p10, %r67, 0;
	mov.u32 	%r19, %ctaid.y;
	mov.u32 	%r95, %nctaid.x;
	mul.lo.s32 	%r20, %r95, %r13;
	add.s32 	%r21, %r1, %r13;
	max.u32 	%r96, %r15, %r21;
	setp.lt.u32 	%p11, %r21, %r15;
	selp.u32 	%r97, 1, 0, %p11;
	add.s32 	%r98, %r21, %r97;
	sub.s32 	%r99, %r96, %r98;
	div.u32 	%r100, %r99, %r13;
	add.s32 	%r22, %r100, %r97;
	and.b32  	%r23, %r67, 3;
	and.b32  	%r24, %r22, 3;
	shl.b32 	%r101, %r1, 2;
	mov.u32 	%r102, _ZZ13beamform_timeP5char4PfS1_jjjjE6shared;
	add.s32 	%r25, %r102, %r101;
	shl.b32 	%r26, %r13, 2;
	add.s32 	%r27, %r25, %r26;
	and.b32  	%r28, %r21, 15;
	add.s32 	%r29, %r21, %r13;
	add.s32 	%r30, %r27, %r26;
	shr.u32 	%r31, %r29, 4;
	and.b32  	%r32, %r29, 15;
	add.s32 	%r33, %r29, %r13;
	or.pred  	%p1, %p9, %p10;
	and.b32  	%r34, %r67, -4;
	and.b32  	%r35, %r67, 1;
	shl.b32 	%r36, %r13, 3;
	mul.lo.s32 	%r37, %r13, 12;
$L__BB1_9:
	setp.ge.u32 	%p12, %r1, %r15;
	bar.sync 	0;
	rem.u32 	%r103, %r204, %r13;
	sub.s32 	%r39, %r204, %r103;
	@%p12 bra 	$L__BB1_17;
	setp.eq.s32 	%p13, %r24, 3;
	mov.u32 	%r205, %r1;
	@%p13 bra 	$L__BB1_14;
	setp.eq.s32 	%p14, %r24, 0;
	shr.u32 	%r104, %r1, 4;
	add.s32 	%r105, %r104, %r39;
	and.b32  	%r106, %r1, 15;
	mad.lo.s32 	%r107, %r16, %r105, %r106;
	mul.wide.u32 	%rd17, %r107, 4;
	add.s64 	%rd18, %rd2, %rd17;
	ld.global.u32 	%r108, [%rd18];
	st.shared.u32 	[%r25], %r108;
	mov.u32 	%r205, %r21;
	@%p14 bra 	$L__BB1_14;
	setp.eq.s32 	%p15, %r24, 1;
	shr.u32 	%r109, %r21, 4;
	add.s32 	%r110, %r109, %r39;
	mad.lo.s32 	%r111, %r16, %r110, %r28;
	mul.wide.u32 	%rd19, %r111, 4;
	add.s64 	%rd20, %rd2, %rd19;
	ld.global.u32 	%r112, [%rd20];
	st.shared.u32 	[%r27], %r112;
	mov.u32 	%r205, %r29;
	@%p15 bra 	$L__BB1_14;
	add.s32 	%r113, %r31, %r39;
	mad.lo.s32 	%r114, %r16, %r113, %r32;
	mul.wide.u32 	%rd21, %r114, 4;
	add.s64 	%rd22, %rd2, %rd21;
	ld.global.u32 	%r115, [%rd22];
	st.shared.u32 	[%r30], %r115;
	mov.u32 	%r205, %r33;
$L__BB1_14:
	setp.lt.u32 	%p16, %r22, 3;
	@%p16 bra 	$L__BB1_17;
	shl.b32 	%r116, %r13, 1;
	add.s32 	%r209, %r116, %r205;
	mad.lo.s32 	%r208, %r13, 3, %r205;
	add.s32 	%r207, %r13, %r205;
	shl.b32 	%r117, %r205, 2;
	mov.u32 	%r118, _ZZ13beamform_timeP5char4PfS1_jjjjE6shared;
	add.s32 	%r206, %r118, %r117;
$L__BB1_16:
	shr.u32 	%r119, %r205, 4;
	and.b32  	%r120, %r205, 15;
	add.s32 	%r121, %r119, %r39;
	mad.lo.s32 	%r122, %r16, %r121, %r120;
	mul.wide.u32 	%rd23, %r122, 4;
	add.s64 	%rd24, %rd2, %rd23;
	ld.global.u32 	%r123, [%rd24];
	st.shared.u32 	[%r206], %r123;
	add.s32 	%r124, %r205, %r13;
	add.s32 	%r125, %r206, %r26;
	shr.u32 	%r126, %r207, 4;
	and.b32  	%r127, %r207, 15;
	add.s32 	%r128, %r126, %r39;
	mad.lo.s32 	%r129, %r16, %r128, %r127;
	mul.wide.u32 	%rd25, %r129, 4;
	add.s64 	%rd26, %rd2, %rd25;
	ld.global.u32 	%r130, [%rd26];
	st.shared.u32 	[%r125], %r130;
	add.s32 	%r131, %r124, %r13;
	add.s32 	%r132, %r206, %r36;
	shr.u32 	%r133, %r209, 4;
	and.b32  	%r134, %r209, 15;
	add.s32 	%r135, %r133, %r39;
	mad.lo.s32 	%r136, %r16, %r135, %r134;
	mul.wide.u32 	%rd27, %r136, 4;
	add.s64 	%rd28, %rd2, %rd27;
	ld.global.u32 	%r137, [%rd28];
	st.shared.u32 	[%r132], %r137;
	add.s32 	%r138, %r131, %r13;
	add.s32 	%r139, %r206, %r37;
	shr.u32 	%r140, %r208, 4;
	and.b32  	%r141, %r208, 15;
	add.s32 	%r142, %r140, %r39;
	mad.lo.s32 	%r143, %r16, %r142, %r141;
	mul.wide.u32 	%rd29, %r143, 4;
	add.s64 	%rd30, %rd2, %rd29;
	ld.global.u32 	%r144, [%rd30];
	st.shared.u32 	[%r139], %r144;
	add.s32 	%r205, %r138, %r13;
	add.s32 	%r209, %r209, %r26;
	add.s32 	%r208, %r208, %r26;
	add.s32 	%r207, %r207, %r26;
	add.s32 	%r206, %r206, %r15;
	setp.lt.u32 	%p17, %r205, %r15;
	@%p17 bra 	$L__BB1_16;
$L__BB1_17:
	@%p1 bra 	$L__BB1_28;
	mov.b32 	%r211, 0;
$L__BB1_19:
	setp.lt.u32 	%p18, %r67, 4;
	add.s32 	%r147, %r211, %r1;
	and.b32  	%r148, %r147, 7;
	add.s32 	%r149, %r148, %r18;
	shl.b32 	%r150, %r149, 2;
	mov.u32 	%r151, _ZZ13beamform_timeP5char4PfS1_jjjjE6shared;
	add.s32 	%r152, %r151, %r150;
	ld.shared.u32 	%r153, [%r152+32];
	bfe.s32 	%r154, %r153, 0, 8;
	cvt.s8.s32 	%rs1, %r154;
	bfe.s32 	%r155, %r153, 8, 8;
	cvt.s8.s32 	%rs2, %r155;
	bfe.s32 	%r156, %r153, 16, 8;
	cvt.s8.s32 	%rs3, %r156;
	bfe.s32 	%r157, %r153, 24, 8;
	cvt.s8.s32 	%rs4, %r157;
	ld.shared.u32 	%r158, [%r152];
	shr.u32 	%r56, %r211, 2;
	bfe.s32 	%r159, %r158, 24, 8;
	cvt.s8.s32 	%rs5, %r159;
	mul.wide.s16 	%r160, %rs5, %rs5;
	cvt.rn.f32.u32 	%f1, %r160;
	cvt.rn.f32.s16 	%f2, %rs4;
	bfe.s32 	%r161, %r158, 0, 8;
	cvt.s8.s32 	%rs6, %r161;
	mul.wide.s16 	%r162, %rs6, %rs6;
	cvt.rn.f32.u32 	%f3, %r162;
	cvt.rn.f32.s16 	%f4, %rs1;
	bfe.s32 	%r163, %r158, 8, 8;
	cvt.s8.s32 	%rs7, %r163;
	mul.wide.s16 	%r164, %rs7, %rs7;
	cvt.rn.f32.u32 	%f5, %r164;
	cvt.rn.f32.s16 	%f6, %rs2;
	bfe.s32 	%r165, %r158, 16, 8;
	cvt.s8.s32 	%rs8, %r165;
	mul.wide.s16 	%r166, %rs8, %rs8;
	cvt.rn.f32.u32 	%f7, %r166;
	cvt.rn.f32.s16 	%f8, %rs3;
	mov.b32 	%r214, 0;
	@%p18 bra 	$L__BB1_22;
	mov.b32 	%r212, 0;
$L__BB1_21:
	.pragma "nounroll";
	mad.lo.s32 	%r168, %r212, %r65, %r56;
	shl.b32 	%r169, %r168, 2;
	mov.u32 	%r170, _ZZ13beamform_timeP5char4PfS1_jjjjE12phase_shifts;
	add.s32 	%r171, %r170, %r169;
	ld.shared.f32 	%f14, [%r171];
	mul.f32 	%f15, %f14, %f2;
	fma.rn.f32 	%f16, %f15, %f15, %f1;
	ld.shared.f32 	%f17, [%r171+4];
	mul.f32 	%f18, %f17, %f4;
	fma.rn.f32 	%f19, %f18, %f18, %f3;
	ld.shared.f32 	%f20, [%r171+8];
	mul.f32 	%f21, %f20, %f6;
	fma.rn.f32 	%f22, %f21, %f21, %f5;
	ld.shared.f32 	%f23, [%r171+12];
	mul.f32 	%f24, %f23, %f8;
	fma.rn.f32 	%f25, %f24, %f24, %f7;
	add.f32 	%f26, %f16, %f19;
	add.f32 	%f27, %f26, %f22;
	add.f32 	%f28, %f27, %f25;
	mad.lo.s32 	%r172, %r212, %r66, %r19;
	mad.lo.s32 	%r173, %r172, %r64, %r204;
	mul.wide.u32 	%rd31, %r173, 4;
	add.s64 	%rd32, %rd3, %rd31;
	ld.global.f32 	%f29, [%rd32];
	add.f32 	%f30, %f29, %f28;
	st.global.f32 	[%rd32], %f30;
	shl.b32 	%r174, %r65, 2;
	add.s32 	%r175, %r171, %r174;
	ld.shared.f32 	%f31, [%r175];
	mul.f32 	%f32, %f31, %f2;
	fma.rn.f32 	%f33, %f32, %f32, %f1;
	ld.shared.f32 	%f34, [%r175+4];
	mul.f32 	%f35, %f34, %f4;
	fma.rn.f32 	%f36, %f35, %f35, %f3;
	ld.shared.f32 	%f37, [%r175+8];
	mul.f32 	%f38, %f37, %f6;
	fma.rn.f32 	%f39, %f38, %f38, %f5;
	ld.shared.f32 	%f40, [%r175+12];
	mul.f32 	%f41, %f40, %f8;
	fma.rn.f32 	%f42, %f41, %f41, %f7;
	add.f32 	%f43, %f33, %f36;
	add.f32 	%f44, %f43, %f39;
	add.f32 	%f45, %f44, %f42;
	add.s32 	%r176, %r172, %r66;
	mad.lo.s32 	%r177, %r176, %r64, %r204;
	mul.wide.u32 	%rd33, %r177, 4;
	add.s64 	%rd34, %rd3, %rd33;
	ld.global.f32 	%f46, [%rd34];
	add.f32 	%f47, %f46, %f45;
	st.global.f32 	[%rd34], %f47;
	add.s32 	%r178, %r175, %r174;
	ld.shared.f32 	%f48, [%r178];
	mul.f32 	%f49, %f48, %f2;
	fma.rn.f32 	%f50, %f49, %f49, %f1;
	ld.shared.f32 	%f51, [%r178+4];
	mul.f32 	%f52, %f51, %f4;
	fma.rn.f32 	%f53, %f52, %f52, %f3;
	ld.shared.f32 	%f54, [%r178+8];
	mul.f32 	%f55, %f54, %f6;
	fma.rn.f32 	%f56, %f55, %f55, %f5;
	ld.shared.f32 	%f57, [%r178+12];
	mul.f32 	%f58, %f57, %f8;
	fma.rn.f32 	%f59, %f58, %f58, %f7;
	add.f32 	%f60, %f50, %f53;
	add.f32 	%f61, %f60, %f56;
	add.f32 	%f62, %f61, %f59;
	add.s32 	%r179, %r176, %r66;
	mad.lo.s32 	%r180, %r179, %r64, %r204;
	mul.wide.u32 	%rd35, %r180, 4;
	add.s64 	%rd36, %rd3, %rd35;
	ld.global.f32 	%f63, [%rd36];
	add.f32 	%f64, %f63, %f62;
	st.global.f32 	[%rd36], %f64;
	add.s32 	%r181, %r178, %r174;
	ld.shared.f32 	%f65, [%r181];
	mul.f32 	%f66, %f65, %f2;
	fma.rn.f32 	%f67, %f66, %f66, %f1;
	ld.shared.f32 	%f68, [%r181+4];
	mul.f32 	%f69, %f68, %f4;
	fma.rn.f32 	%f70, %f69, %f69, %f3;
	ld.shared.f32 	%f71, [%r181+8];
	mul.f32 	%f72, %f71, %f6;
	fma.rn.f32 	%f73, %f72, %f72, %f5;
	ld.shared.f32 	%f74, [%r181+12];
	mul.f32 	%f75, %f74, %f8;
	fma.rn.f32 	%f76, %f75, %f75, %f7;
	add.f32 	%f77, %f67, %f70;
	add.f32 	%f78, %f77, %f73;
	add.f32 	%f79, %f78, %f76;
	add.s32 	%r182, %r179, %r66;
	mad.lo.s32 	%r183, %r182, %r64, %r204;
	mul.wide.u32 	%rd37, %r183, 4;
	add.s64 	%rd38, %rd3, %rd37;
	ld.global.f32 	%f80, [%rd38];
	add.f32 	%f81, %f80, %f79;
	st.global.f32 	[%rd38], %f81;
	add.s32 	%r212, %r212, 4;
	setp.ne.s32 	%p19, %r212, %r34;
	mov.u32 	%r214, %r34;
	@%p19 bra 	$L__BB1_21;
$L__BB1_22:
	setp.eq.s32 	%p20, %r23, 0;
	@%p20 bra 	$L__BB1_27;
	setp.eq.s32 	%p21, %r23, 1;
	@%p21 bra 	$L__BB1_25;
	mad.lo.s32 	%r184, %r214, %r65, %r56;
	shl.b32 	%r185, %r184, 2;
	mov.u32 	%r186, _ZZ13beamform_timeP5char4PfS1_jjjjE12phase_shifts;
	add.s32 	%r187, %r186, %r185;
	ld.shared.f32 	%f82, [%r187];
	mul.f32 	%f83, %f82, %f2;
	fma.rn.f32 	%f84, %f83, %f83, %f1;
	ld.shared.f32 	%f85, [%r187+4];
	mul.f32 	%f86, %f85, %f4;
	fma.rn.f32 	%f87, %f86, %f86, %f3;
	ld.shared.f32 	%f88, [%r187+8];
	mul.f32 	%f89, %f88, %f6;
	fma.rn.f32 	%f90, %f89, %f89, %f5;
	ld.shared.f32 	%f91, [%r187+12];
	mul.f32 	%f92, %f91, %f8;
	fma.rn.f32 	%f93, %f92, %f92, %f7;
	add.f32 	%f94, %f84, %f87;
	add.f32 	%f95, %f94, %f90;
	add.f32 	%f96, %f95, %f93;
	mad.lo.s32 	%r188, %r214, %r66, %r19;
	mad.lo.s32 	%r189, %r188, %r64, %r204;
	mul.wide.u32 	%rd39, %r189, 4;
	add.s64 	%rd40, %rd3, %rd39;
	ld.global.f32 	%f97, [%rd40];
	add.f32 	%f98, %f97, %f96;
	st.global.f32 	[%rd40], %f98;
	shl.b32 	%r190, %r65, 2;
	add.s32 	%r191, %r187, %r190;
	ld.shared.f32 	%f99, [%r191];
	mul.f32 	%f100, %f99, %f2;
	fma.rn.f32 	%f101, %f100, %f100, %f1;
	ld.shared.f32 	%f102, [%r191+4];
	mul.f32 	%f103, %f102, %f4;
	fma.rn.f32 	%f104, %f103, %f103, %f3;
	ld.shared.f32 	%f105, [%r191+8];
	mul.f32 	%f106, %f105, %f6;
	fma.rn.f32 	%f107, %f106, %f106, %f5;
	ld.shared.f32 	%f108, [%r191+12];
	mul.f32 	%f109, %f108, %f8;
	fma.rn.f32 	%f110, %f109, %f109, %f7;
	add.f32 	%f111, %f101, %f104;
	add.f32 	%f112, %f111, %f107;
	add.f32 	%f113, %f112, %f110;
	add.s32 	%r192, %r188, %r66;
	mad.lo.s32 	%r193, %r192, %r64, %r204;
	mul.wide.u32 	%rd41, %r193, 4;
	add.s64 	%rd42, %rd3, %rd41;
	ld.global.f32 	%f114, [%rd42];
	add.f32 	%f115, %f114, %f113;
	st.global.f32 	[%rd42], %f115;
	add.s32 	%r214, %r214, 2;
$L__BB1_25:
	setp.eq.s32 	%p22, %r35, 0;
	@%p22 bra 	$L__BB1_27;
	mad.lo.s32 	%r194, %r214, %r65, %r56;
	shl.b32 	%r195, %r194, 2;
	mov.u32 	%r196, _ZZ13beamform_timeP5char4PfS1_jjjjE12phase_shifts;
	add.s32 	%r197, %r196, %r195;
	ld.shared.f32 	%f116, [%r197];
	mul.f32 	%f117, %f116, %f2;
	fma.rn.f32 	%f118, %f117, %f117, %f1;
	ld.shared.f32 	%f119, [%r197+4];
	mul.f32 	%f120, %f119, %f4;
	fma.rn.f32 	%f121, %f120, %f120, %f3;
	ld.shared.f32 	%f122, [%r197+8];
	mul.f32 	%f123, %f122, %f6;
	fma.rn.f32 	%f124, %f123, %f123, %f5;
	ld.shared.f32 	%f125, [%r197+12];
	mul.f32 	%f126, %f125, %f8;
	fma.rn.f32 	%f127, %f126, %f126, %f7;
	add.f32 	%f128, %f118, %f121;
	add.f32 	%f129, %f128, %f124;
	add.f32 	%f130, %f129, %f127;
	mad.lo.s32 	%r198, %r214, %r66, %r19;
	mad.lo.s32 	%r199, %r198, %r64, %r204;
	mul.wide.u32 	%rd43, %r199, 4;
	add.s64 	%rd44, %rd3, %rd43;
	ld.global.f32 	%f131, [%rd44];
	add.f32 	%f132, %f131, %f130;
	st.global.f32 	[%rd44], %f132;
$L__BB1_27:
	add.s32 	%r211, %r211, 1;
	setp.ne.s32 	%p23, %r211, %r17;
	@%p23 bra 	$L__BB1_19;
$L__BB1_28:
	bar.sync 	0;
	add.s32 	%r204, %r204, %r20;
	setp.lt.u32 	%p24, %r204, %r64;
	@%p24 bra 	$L__BB1_9;
$L__BB1_29:
	ret;

}


// ===== COMPILED SASS (sm_100) =====

	.target	sm_100

	.elftype	@"ET_EXEC"


//--------------------- .note.nv.tkinfo           --------------------------
	.section	.note.nv.tkinfo,"",@"SHT_NOTE"
	.sectionflags	@"SHF_NOTE_NV_TKINFO"
	.tkinfo
        /*0018*/ 	.word	0x00000002
        /*0030*/ 	.string	""
        /*0030*/ 	.string	"ptxas"
        /*0030*/ 	.string	"Cuda compilation tools, release 13.0, V13.0.88"
        /*0030*/ 	.string	"Build cuda_13.0.r13.0/compiler.36424714_0"
        /*0030*/ 	.string	"-arch sm_100 -m 64 "



//--------------------- .note.nv.cuinfo           --------------------------
	.section	.note.nv.cuinfo,"",@"SHT_NOTE"
	.sectionflags	@"SHF_NOTE_NV_CUINFO"
        /*0018*/ 	.short	0x0002
        /*001a*/ 	.short	0x0064
        /*001c*/ 	.short	0x0082
	.zero		2


//--------------------- .nv.info                  --------------------------
	.section	.nv.info,"",@"SHT_CUDA_INFO"
	.align	4


	//----- nvinfo : EIATTR_REGCOUNT
	.align		4
        /*0000*/ 	.byte	0x04, 0x2f
        /*0002*/ 	.short	(.L_1 - .L_0)
	.align		4
.L_0:
        /*0004*/ 	.word	index@(_Z15beamform_sharedP5char4PfP6float4jjjj)
        /*0008*/ 	.word	0x00000020


	//----- nvinfo : EIATTR_FRAME_SIZE
	.align		4
.L_1:
        /*000c*/ 	.byte	0x04, 0x11
        /*000e*/ 	.short	(.L_3 - .L_2)
	.align		4
.L_2:
        /*0010*/ 	.word	index@(_Z15beamform_sharedP5char4PfP6float4jjjj)
        /*0014*/ 	.word	0x00000000


	//----- nvinfo : EIATTR_REGCOUNT
	.align		4
.L_3:
        /*0018*/ 	.byte	0x04, 0x2f
        /*001a*/ 	.short	(.L_5 - .L_4)
	.align		4
.L_4:
        /*001c*/ 	.word	index@(_Z13beamform_timeP5char4PfS1_jjjj)
        /*0020*/ 	.word	0x00000020


	//----- nvinfo : EIATTR_FRAME_SIZE
	.align		4
.L_5:
        /*0024*/ 	.byte	0x04, 0x11
        /*0026*/ 	.short	(.L_7 - .L_6)
	.align		4
.L_6:
        /*0028*/ 	.word	index@(_Z13beamform_timeP5char4PfS1_jjjj)
        /*002c*/ 	.word	0x00000000


	//----- nvinfo : EIATTR_MIN_STACK_SIZE
	.align		4
.L_7:
        /*0030*/ 	.byte	0x04, 0x12
        /*0032*/ 	.short	(.L_9 - .L_8)
	.align		4
.L_8:
        /*0034*/ 	.word	index@(_Z13beamform_timeP5char4PfS1_jjjj)
        /*0038*/ 	.word	0x00000000


	//----- nvinfo : EIATTR_MIN_STACK_SIZE
	.align		4
.L_9:
        /*003c*/ 	.byte	0x04, 0x12
        /*003e*/ 	.short	(.L_11 - .L_10)
	.align		4
.L_10:
        /*0040*/ 	.word	index@(_Z15beamform_sharedP5char4PfP6float4jjjj)
        /*0044*/ 	.word	0x00000000
.L_11:


//--------------------- .nv.compat                --------------------------
	.section	.nv.compat,"",@"SHT_CUDA_COMPAT_INFO"
	.align	4
        /*0000*/ 	.byte	0x02, 0x09, 0x00, 0x00, 0x02, 0x02, 0x01, 0x00, 0x02, 0x05, 0x05, 0x00, 0x03, 0x07, 0x01, 0x01
        /*0010*/ 	.byte	0x02, 0x03, 0x00, 0x00, 0x02, 0x06, 0x01, 0x00, 0x04, 0x0b, 0x08, 0x00, 0x09, 0x00, 0x00, 0x00
        /*0020*/ 	.byte	0x00, 0x00, 0x00, 0x00


//--------------------- .nv.info._Z13beamform_timeP5char4PfS1_jjjj --------------------------
	.section	.nv.info._Z13beamform_timeP5char4PfS1_jjjj,"",@"SHT_CUDA_INFO"
	.sectionflags	@""
	.align	4


	//----- nvinfo : EIATTR_CUDA_API_VERSION
	.align		4
        /*0000*/ 	.byte	0x04, 0x37
        /*0002*/ 	.short	(.L_13 - .L_12)
.L_12:
        /*0004*/ 	.word	0x00000082


	//----- nvinfo : EIATTR_KPARAM_INFO
	.align		4
.L_13:
        /*0008*/ 	.byte	0x04, 0x17
        /*000a*/ 	.short	(.L_15 - .L_14)
.L_14:
        /*000c*/ 	.word	0x00000000
        /*0010*/ 	.short	0x0006
        /*0012*/ 	.short	0x0024
        /*0014*/ 	.byte	0x00, 0xf0, 0x11, 0x00


	//----- nvinfo : EIATTR_KPARAM_INFO
	.align		4
.L_15:
        /*0018*/ 	.byte	0x04, 0x17
        /*001a*/ 	.short	(.L_17 - .L_16)
.L_16:
        /*001c*/ 	.word	0x00000000
        /*0020*/ 	.short	0x0005
        /*0022*/ 	.short	0x0020
        /*0024*/ 	.byte	0x00, 0xf0, 0x11, 0x00


	//----- nvinfo : EIATTR_KPARAM_INFO
	.align		4
.L_17:
        /*0028*/ 	.byte	0x04, 0x17
        /*002a*/ 	.short	(.L_19 - .L_18)
.L_18:
        /*002c*/ 	.word	0x00000000
        /*0030*/ 	.short	0x0004
        /*0032*/ 	.short	0x001c
        /*0034*/ 	.byte	0x00, 0xf0, 0x11, 0x00


	//----- nvinfo : EIATTR_KPARAM_INFO
	.align		4
.L_19:
        /*0038*/ 	.byte	0x04, 0x17
        /*003a*/ 	.short	(.L_21 - .L_20)
.L_20:
        /*003c*/ 	.word	0x00000000
        /*0040*/ 	.short	0x0003
        /*0042*/ 	.short	0x0018
        /*0044*/ 	.byte	0x00, 0xf0, 0x11, 0x00


	//----- nvinfo : EIATTR_KPARAM_INFO
	.align		4
.L_21:
        /*0048*/ 	.byte	0x04, 0x17
        /*004a*/ 	.short	(.L_23 - .L_22)
.L_22:
        /*004c*/ 	.word	0x00000000
        /*0050*/ 	.short	0x0002
        /*0052*/ 	.short	0x0010
        /*0054*/ 	.byte	0x00, 0xf5, 0x21, 0x00


	//----- nvinfo : EIATTR_KPARAM_INFO
	.align		4
.L_23:
        /*0058*/ 	.byte	0x04, 0x17
        /*005a*/ 	.short	(.L_25 - .L_24)
.L_24:
        /*005c*/ 	.word	0x00000000
        /*0060*/ 	.short	0x0001
        /*0062*/ 	.short	0x0008
        /*0064*/ 	.byte	0x00, 0xf5, 0x21, 0x00


	//----- nvinfo : EIATTR_KPARAM_INFO
	.align		4
.L_25:
        /*0068*/ 	.byte	0x04, 0x17
        /*006a*/ 	.short	(.L_27 - .L_26)
.L_26:
        /*006c*/ 	.word	0x00000000
        /*0070*/ 	.short	0x0000
        /*0072*/ 	.short	0x0000
        /*0074*/ 	.byte	0x00, 0xf5, 0x21, 0x00


	//----- nvinfo : EIATTR_SPARSE_MMA_MASK
	.align		4
.L_27:
        /*0078*/ 	.byte	0x03, 0x50
        /*007a*/ 	.short	0x0000


	//----- nvinfo : EIATTR_MAXREG_COUNT
	.align		4
        /*007c*/ 	.byte	0x03, 0x1b
        /*007e*/ 	.short	0x00ff


	//----- nvinfo : EIATTR_NUM_BARRIERS
	.align		4
        /*0080*/ 	.byte	0x02, 0x4c
        /*0082*/ 	.byte	0x01
	.zero		1


	//----- nvinfo : EIATTR_MERCURY_ISA_VERSION
	.align		4
        /*0084*/ 	.byte	0x03, 0x5f
        /*0086*/ 	.short	0x0101


	//----- nvinfo : EIATTR_VRC_CTA_INIT_COUNT
	.align		4
        /*0088*/ 	.byte	0x02, 0x4a
	.zero		1
	.zero		1


	//----- nvinfo : EIATTR_EXIT_INSTR_OFFSETS
	.align		4
        /*008c*/ 	.byte	0x04, 0x1c
        /*008e*/ 	.short	(.L_29 - .L_28)


	//   ....[0]....
.L_28:
        /*0090*/ 	.word	0x00000600


	//   ....[1]....
        /*0094*/ 	.word	0x00001d70


	//----- nvinfo : EIATTR_CRS_STACK_SIZE
	.align		4
.L_29:
        /*0098*/ 	.byte	0x04, 0x1e
        /*009a*/ 	.short	(.L_31 - .L_30)
.L_30:
        /*009c*/ 	.word	0x00000000


	//----- nvinfo : EIATTR_CBANK_PARAM_SIZE
	.align		4
.L_31:
        /*00a0*/ 	.byte	0x03, 0x19
        /*00a2*/ 	.short	0x0028


	//----- nvinfo : EIATTR_PARAM_CBANK
	.align		4
        /*00a4*/ 	.byte	0x04, 0x0a
        /*00a6*/ 	.short	(.L_33 - .L_32)
	.align		4
.L_32:
        /*00a8*/ 	.word	index@(.nv.constant0._Z13beamform_timeP5char4PfS1_jjjj)
        /*00ac*/ 	.short	0x0380
        /*00ae*/ 	.short	0x0028


	//----- nvinfo : EIATTR_SW_WAR
	.align		4
.L_33:
        /*00b0*/ 	.byte	0x04, 0x36
        /*00b2*/ 	.short	(.L_35 - .L_34)
.L_34:
        /*00b4*/ 	.word	0x00000008
.L_35:


//--------------------- .nv.info._Z15beamform_sharedP5char4PfP6float4jjjj --------------------------
	.section	.nv.info._Z15beamform_sharedP5char4PfP6float4jjjj,"",@"SHT_CUDA_INFO"
	.sectionflags	@""
	.align	4


	//----- nvinfo : EIATTR_CUDA_API_VERSION
	.align		4
        /*0000*/ 	.byte	0x04, 0x37
        /*0002*/ 	.short	(.L_37 - .L_36)
.L_36:
        /*0004*/ 	.word	0x00000082


	//----- nvinfo : EIATTR_KPARAM_INFO
	.align		4
.L_37:
        /*0008*/ 	.byte	0x04, 0x17
        /*000a*/ 	.short	(.L_39 - .L_38)
.L_38:
        /*000c*/ 	.word	0x00000000
        /*0010*/ 	.short	0x0006
        /*0012*/ 	.short	0x0024
        /*0014*/ 	.byte	0x00, 0xf0, 0x11, 0x00


	//----- nvinfo : EIATTR_KPARAM_INFO
	.align		4
.L_39:
        /*0018*/ 	.byte	0x04, 0x17
        /*001a*/ 	.short	(.L_41 - .L_40)
.L_40:
        /*001c*/ 	.word	0x00000000
        /*0020*/ 	.short	0x0005
        /*0022*/ 	.short	0x0020
        /*0024*/ 	.byte	0x00, 0xf0, 0x11, 0x00


	//----- nvinfo : EIATTR_KPARAM_INFO
	.align		4
.L_41:
        /*0028*/ 	.byte	0x04, 0x17
        /*002a*/ 	.short	(.L_43 - .L_42)
.L_42:
        /*002c*/ 	.word	0x00000000
        /*0030*/ 	.short	0x0004
        /*0032*/ 	.short	0x001c
        /*0034*/ 	.byte	0x00, 0xf0, 0x11, 0x00


	//----- nvinfo : EIATTR_KPARAM_INFO
	.align		4
.L_43:
        /*0038*/ 	.byte	0x04, 0x17
        /*003a*/ 	.short	(.L_45 - .L_44)
.L_44:
        /*003c*/ 	.word	0x00000000
        /*0040*/ 	.short	0x0003
        /*0042*/ 	.short	0x0018
        /*0044*/ 	.byte	0x00, 0xf0, 0x11, 0x00


	//----- nvinfo : EIATTR_KPARAM_INFO
	.align		4
.L_45:
        /*0048*/ 	.byte	0x04, 0x17
        /*004a*/ 	.short	(.L_47 - .L_46)
.L_46:
        /*004c*/ 	.word	0x00000000
        /*0050*/ 	.short	0x0002
        /*0052*/ 	.short	0x0010
        /*0054*/ 	.byte	0x00, 0xf5, 0x21, 0x00


	//----- nvinfo : EIATTR_KPARAM_INFO
	.align		4
.L_47:
        /*0058*/ 	.byte	0x04, 0x17
        /*005a*/ 	.short	(.L_49 - .L_48)
.L_48:
        /*005c*/ 	.word	0x00000000
        /*0060*/ 	.short	0x0001
        /*0062*/ 	.short	0x0008
        /*0064*/ 	.byte	0x00, 0xf5, 0x21, 0x00


	//----- nvinfo : EIATTR_KPARAM_INFO
	.align		4
.L_49:
        /*0068*/ 	.byte	0x04, 0x17
        /*006a*/ 	.short	(.L_51 - .L_50)
.L_50:
        /*006c*/ 	.word	0x00000000
        /*0070*/ 	.short	0x0000
        /*0072*/ 	.short	0x0000
        /*0074*/ 	.byte	0x00, 0xf5, 0x21, 0x00


	//----- nvinfo : EIATTR_SPARSE_MMA_MASK
	.align		4
.L_51:
        /*0078*/ 	.byte	0x03, 0x50
        /*007a*/ 	.short	0x0000


	//----- nvinfo : EIATTR_MAXREG_COUNT
	.align		4
        /*007c*/ 	.byte	0x03, 0x1b
        /*007e*/ 	.short	0x00ff


	//----- nvinfo : EIATTR_NUM_BARRIERS
	.align		4
        /*0080*/ 	.byte	0x02, 0x4c
        /*0082*/ 	.byte	0x01
	.zero		1


	//----- nvinfo : EIATTR_MERCURY_ISA_VERSION
	.align		4
        /*0084*/ 	.byte	0x03, 0x5f
        /*0086*/ 	.short	0x0101


	//----- nvinfo : EIATTR_VRC_CTA_INIT_COUNT
	.align		4
        /*0088*/ 	.byte	0x02, 0x4a
	.zero		1
	.zero		1


	//----- nvinfo : EIATTR_EXIT_INSTR_OFFSETS
	.align		4
        /*008c*/ 	.byte	0x04, 0x1c
        /*008e*/ 	.short	(.L_53 - .L_52)


	//   ....[0]....
.L_52:
        /*0090*/ 	.word	0x00000040


	//   ....[1]....
        /*0094*/ 	.word	0x00001c20


	//----- nvinfo : EIATTR_CRS_STACK_SIZE
	.align		4
.L_53:
        /*0098*/ 	.byte	0x04, 0x1e
        /*009a*/ 	.short	(.L_55 - .L_54)
.L_54:
        /*009c*/ 	.word	0x00000000


	//----- nvinfo : EIATTR_CBANK_PARAM_SIZE
	.align		4
.L_55:
        /*00a0*/ 	.byte	0x03, 0x19
        /*00a2*/ 	.short	0x0028


	//----- nvinfo : EIATTR_PARAM_CBANK
	.align		4
        /*00a4*/ 	.byte	0x04, 0x0a
        /*00a6*/ 	.short	(.L_57 - .L_56)
	.align		4
.L_56:
        /*00a8*/ 	.word	index@(.nv.constant0._Z15beamform_sharedP5char4PfP6float4jjjj)
        /*00ac*/ 	.short	0x0380
        /*00ae*/ 	.short	0x0028


	//----- nvinfo : EIATTR_SW_WAR
	.align		4
.L_57:
        /*00b0*/ 	.byte	0x04, 0x36
        /*00b2*/ 	.short	(.L_59 - .L_58)
.L_58:
        /*00b4*/ 	.word	0x00000008
.L_59:


//--------------------- .nv.callgraph             --------------------------
	.section	.nv.callgraph,"",@"SHT_CUDA_CALLGRAPH"
	.align	4
	.sectionentsize	8
	.align		4
        /*0000*/ 	.word	0x00000000
	.align		4
        /*0004*/ 	.word	0xffffffff
	.align		4
        /*0008*/ 	.word	0x00000000
	.align		4
        /*000c*/ 	.word	0xfffffffe
	.align		4
        /*0010*/ 	.word	0x00000000
	.align		4
        /*0014*/ 	.word	0xfffffffd
	.align		4
        /*0018*/ 	.word	0x00000000
	.align		4
        /*001c*/ 	.word	0xfffffffc


//--------------------- .text._Z13beamform_timeP5char4PfS1_jjjj --------------------------
	.section	.text._Z13beamform_timeP5char4PfS1_jjjj,"ax",@progbits
	.align	128
        .global         _Z13beamform_timeP5char4PfS1_jjjj
        .type           _Z13beamform_timeP5char4PfS1_jjjj,@function
        .size           _Z13beamform_timeP5char4PfS1_jjjj,(.L_x_44 - _Z13beamform_timeP5char4PfS1_jjjj)
        .other          _Z13beamform_timeP5char4PfS1_jjjj,@"STO_CUDA_ENTRY STV_DEFAULT"
_Z13beamform_timeP5char4PfS1_jjjj:
.text._Z13beamform_timeP5char4PfS1_jjjj:
[----:B------:R-:W-:Y:S01]  /*0000*/  LDC R1, c[0x0][0x37c] ;  /* 0x0000df00ff017b82 */ /* 0x000fe20000000800 */
[----:B------:R-:W0:Y:S01]  /*0010*/  S2R R0, SR_TID.X ;  /* 0x0000000000007919 */ /* 0x000e220000002100 */
[----:B------:R-:W1:Y:S01]  /*0020*/  LDCU.64 UR12, c[0x0][0x358] ;  /* 0x00006b00ff0c77ac */ /* 0x000e620008000a00 */
[----:B------:R-:W-:Y:S01]  /*0030*/  BSSY.RECONVERGENT B0, `(.L_x_0) ;  /* 0x0000057000007945 */ /* 0x000fe20003800200 */
[----:B------:R-:W2:Y:S01]  /*0040*/  LDCU UR7, c[0x0][0x3a4] ;  /* 0x00007480ff0777ac */ /* 0x000ea20008000800 */
[----:B------:R-:W3:Y:S01]  /*0050*/  LDCU UR5, c[0x0][0x3a4] ;  /* 0x00007480ff0577ac */ /* 0x000ee20008000800 */
[----:B0-----:R-:W-:-:S13]  /*0060*/  ISETP.GT.U32.AND P0, PT, R0, 0x1ff, PT ;  /* 0x000001ff0000780c */ /* 0x001fda0003f04070 */
[----:B-123--:R-:W-:Y:S05]  /*0070*/  @P0 BRA `(.L_x_1) ;  /* 0x0000000400480947 */ /* 0x00efea0003800000 */
[----:B------:R-:W0:Y:S01]  /*0080*/  LDC R3, c[0x0][0x360] ;  /* 0x0000d800ff037b82 */ /* 0x000e220000000800 */
[----:B------:R-:W-:Y:S07]  /*0090*/  BSSY.RECONVERGENT B1, `(.L_x_2) ;  /* 0x0000033000017945 */ /* 0x000fee0003800200 */
[----:B------:R-:W1:Y:S01]  /*00a0*/  S2UR UR4, SR_CTAID.Y ;  /* 0x00000000000479c3 */ /* 0x000e620000002600 */
[----:B0-----:R-:W0:Y:S01]  /*00b0*/  I2F.U32.RP R8, R3 ;  /* 0x0000000300087306 */ /* 0x001e220000209000 */
[----:B------:R-:W-:-:S02]  /*00c0*/  IADD3 R2, PT, PT, R0, R3, RZ ;  /* 0x0000000300027210 */ /* 0x000fc40007ffe0ff */
[----:B------:R-:W-:Y:S02]  /*00d0*/  ISETP.NE.U32.AND P2, PT, R3, RZ, PT ;  /* 0x000000ff0300720c */ /* 0x000fe40003f45070 */
[C---:B------:R-:W-:Y:S02]  /*00e0*/  ISETP.GE.U32.AND P0, PT, R2.reuse, 0x200, PT ;  /* 0x000002000200780c */ /* 0x040fe40003f06070 */
[----:B------:R-:W-:Y:S01]  /*00f0*/  VIMNMX.U32 R7, PT, PT, R2, 0x200, !PT ;  /* 0x0000020002077848 */ /* 0x000fe20007fe0000 */
[----:B0-----:R-:W0:Y:S02]  /*0100*/  MUFU.RCP R8, R8 ;  /* 0x0000000800087308 */ /* 0x001e240000001000 */
[----:B0-----:R-:W-:-:S06]  /*0110*/  IADD3 R4, PT, PT, R8, 0xffffffe, RZ ;  /* 0x0ffffffe08047810 */ /* 0x001fcc0007ffe0ff */
[----:B------:R0:W2:Y:S02]  /*0120*/  F2I.FTZ.U32.TRUNC.NTZ R5, R4 ;  /* 0x0000000400057305 */ /* 0x0000a4000021f000 */
[----:B0-----:R-:W-:Y:S01]  /*0130*/  HFMA2 R4, -RZ, RZ, 0, 0 ;  /* 0x00000000ff047431 */ /* 0x001fe200000001ff */
[----:B--2---:R-:W-:-:S05]  /*0140*/  IADD3 R6, PT, PT, RZ, -R5, RZ ;  /* 0x80000005ff067210 */ /* 0x004fca0007ffe0ff */
[----:B------:R-:W-:Y:S01]  /*0150*/  IMAD R9, R6, R3, RZ ;  /* 0x0000000306097224 */ /* 0x000fe200078e02ff */
[----:B------:R-:W-:-:S03]  /*0160*/  SEL R6, RZ, 0x1, P0 ;  /* 0x00000001ff067807 */ /* 0x000fc60000000000 */
[----:B------:R-:W-:Y:S01]  /*0170*/  IMAD.HI.U32 R5, R5, R9, R4 ;  /* 0x0000000905057227 */ /* 0x000fe200078e0004 */
[----:B------:R-:W-:-:S05]  /*0180*/  IADD3 R2, PT, PT, R7, -R2, -R6 ;  /* 0x8000000207027210 */ /* 0x000fca0007ffe806 */
[----:B------:R-:W-:-:S05]  /*0190*/  IMAD.HI.U32 R5, R5, R2, RZ ;  /* 0x0000000205057227 */ /* 0x000fca00078e00ff */
[----:B------:R-:W-:-:S05]  /*01a0*/  IADD3 R4, PT, PT, -R5, RZ, RZ ;  /* 0x000000ff05047210 */ /* 0x000fca0007ffe1ff */
[----:B------:R-:W-:-:S05]  /*01b0*/  IMAD R2, R3, R4, R2 ;  /* 0x0000000403027224 */ /* 0x000fca00078e0202 */
[----:B------:R-:W-:-:S13]  /*01c0*/  ISETP.GE.U32.AND P0, PT, R2, R3, PT ;  /* 0x000000030200720c */ /* 0x000fda0003f06070 */
[-C--:B------:R-:W-:Y:S02]  /*01d0*/  @P0 IADD3 R2, PT, PT, R2, -R3.reuse, RZ ;  /* 0x8000000302020210 */ /* 0x080fe40007ffe0ff */
[----:B------:R-:W-:Y:S02]  /*01e0*/  @P0 IADD3 R5, PT, PT, R5, 0x1, RZ ;  /* 0x0000000105050810 */ /* 0x000fe40007ffe0ff */
[----:B------:R-:W-:Y:S02]  /*01f0*/  ISETP.GE.U32.AND P1, PT, R2, R3, PT ;  /* 0x000000030200720c */ /* 0x000fe40003f26070 */
[----:B------:R-:W1:Y:S11]  /*0200*/  LDC R2, c[0x0][0x39c] ;  /* 0x0000e700ff027b82 */ /* 0x000e760000000800 */
[----:B------:R-:W-:-:S02]  /*0210*/  @P1 IADD3 R5, PT, PT, R5, 0x1, RZ ;  /* 0x0000000105051810 */ /* 0x000fc40007ffe0ff */
[----:B------:R-:W-:-:S04]  /*0220*/  @!P2 LOP3.LUT R5, RZ, R3, RZ, 0x33, !PT ;  /* 0x00000003ff05a212 */ /* 0x000fc800078e33ff */
[----:B------:R-:W-:Y:S02]  /*0230*/  IADD3 R7, PT, PT, R6, R5, RZ ;  /* 0x0000000506077210 */ /* 0x000fe40007ffe0ff */
[----:B------:R-:W-:Y:S02]  /*0240*/  MOV R6, R0 ;  /* 0x0000000000067202 */ /* 0x000fe40000000f00 */
[C---:B------:R-:W-:Y:S02]  /*0250*/  LOP3.LUT R4, R7.reuse, 0x3, RZ, 0xc0, !PT ;  /* 0x0000000307047812 */ /* 0x040fe400078ec0ff */
[----:B------:R-:W-:Y:S01]  /*0260*/  ISETP.GE.U32.AND P1, PT, R7, 0x3, PT ;  /* 0x000000030700780c */ /* 0x000fe20003f26070 */
[----:B-1----:R-:W-:Y:S01]  /*0270*/  IMAD R2, R2, UR4, RZ ;  /* 0x0000000402027c24 */ /* 0x002fe2000f8e02ff */
[----:B------:R-:W-:-:S13]  /*0280*/  ISETP.NE.AND P0, PT, R4, 0x3, PT ;  /* 0x000000030400780c */ /* 0x000fda0003f05270 */
[----:B------:R-:W-:Y:S05]  /*0290*/  @!P0 BRA `(.L_x_3) ;  /* 0x0000000000488947 */ /* 0x000fea0003800000 */
[----:B------:R-:W0:Y:S01]  /*02a0*/  S2R R11, SR_CgaCtaId ;  /* 0x00000000000b7919 */ /* 0x000e220000008800 */
[----:B------:R-:W1:Y:S01]  /*02b0*/  LDC.64 R4, c[0x0][0x390] ;  /* 0x0000e400ff047b82 */ /* 0x000e620000000a00 */
[----:B------:R-:W-:Y:S02]  /*02c0*/  MOV R6, 0x400 ;  /* 0x0000040000067802 */ /* 0x000fe40000000f00 */
[----:B------:R-:W-:Y:S02]  /*02d0*/  IADD3 R7, PT, PT, R7, 0x1, RZ ;  /* 0x0000000107077810 */ /* 0x000fe40007ffe0ff */
[----:B------:R-:W-:Y:S02]  /*02e0*/  IADD3 R6, PT, PT, R6, 0x4000, RZ ;  /* 0x0000400006067810 */ /* 0x000fe40007ffe0ff */
[----:B------:R-:W-:Y:S02]  /*02f0*/  MOV R10, RZ ;  /* 0x000000ff000a7202 */ /* 0x000fe40000000f00 */
[----:B------:R-:W-:-:S02]  /*0300*/  LOP3.LUT R7, R7, 0x3, RZ, 0xc0, !PT ;  /* 0x0000000307077812 */ /* 0x000fc400078ec0ff */
[----:B0-----:R-:W-:Y:S02]  /*0310*/  LEA R11, R11, R6, 0x18 ;  /* 0x000000060b0b7211 */ /* 0x001fe400078ec0ff */
[----:B------:R-:W-:-:S07]  /*0320*/  MOV R6, R0 ;  /* 0x0000000000067202 */ /* 0x000fce0000000f00 */
.L_x_4:
[----:B------:R-:W-:-:S04]  /*0330*/  IMAD R9, R2, UR5, R6 ;  /* 0x0000000502097c24 */ /* 0x000fc8000f8e0206 */
[----:B01----:R-:W-:-:S06]  /*0340*/  IMAD.WIDE.U32 R8, R9, 0x4, R4 ;  /* 0x0000000409087825 */ /* 0x003fcc00078e0004 */
[----:B------:R-:W2:Y:S01]  /*0350*/  LDG.E R8, desc[UR12][R8.64] ;  /* 0x0000000c08087981 */ /* 0x000ea2000c1e1900 */
[----:B------:R-:W-:Y:S02]  /*0360*/  LEA R13, R6, R11, 0x2 ;  /* 0x0000000b060d7211 */ /* 0x000fe400078e10ff */
[----:B------:R-:W-:Y:S02]  /*0370*/  IADD3 R10, PT, PT, R10, 0x1, RZ ;  /* 0x000000010a0a7810 */ /* 0x000fe40007ffe0ff */
[----:B------:R-:W-:Y:S02]  /*0380*/  IADD3 R6, PT, PT, R3, R6, RZ ;  /* 0x0000000603067210 */ /* 0x000fe40007ffe0ff */
[----:B------:R-:W-:Y:S01]  /*0390*/  ISETP.NE.AND P0, PT, R10, R7, PT ;  /* 0x000000070a00720c */ /* 0x000fe20003f05270 */
[----:B--2---:R0:W-:-:S12]  /*03a0*/  STS [R13], R8 ;  /* 0x000000080d007388 */ /* 0x0041d80000000800 */
[----:B------:R-:W-:Y:S05]  /*03b0*/  @P0 BRA `(.L_x_4) ;  /* 0xfffffffc00dc0947 */ /* 0x000fea000383ffff */
.L_x_3:
[----:B------:R-:W-:Y:S05]  /*03c0*/  BSYNC.RECONVERGENT B1 ;  /* 0x0000000000017941 */ /* 0x000fea0003800200 */
.L_x_2:
[----:B------:R-:W-:Y:S05]  /*03d0*/  @!P1 BRA `(.L_x_1) ;  /* 0x0000000000709947 */ /* 0x000fea0003800000 */
[----:B0-----:R-:W0:Y:S01]  /*03e0*/  S2R R8, SR_CgaCtaId ;  /* 0x0000000000087919 */ /* 0x001e220000008800 */
[----:B------:R-:W1:Y:S01]  /*03f0*/  LDC.64 R4, c[0x0][0x390] ;  /* 0x0000e400ff047b82 */ /* 0x000e620000000a00 */
[----:B------:R-:W-:-:S04]  /*0400*/  MOV R7, 0x400 ;  /* 0x0000040000077802 */ /* 0x000fc80000000f00 */
[----:B------:R-:W-:-:S04]  /*0410*/  IADD3 R7, PT, PT, R7, 0x4000, RZ ;  /* 0x0000400007077810 */ /* 0x000fc80007ffe0ff */
[----:B0-----:R-:W-:-:S07]  /*0420*/  LEA R19, R8, R7, 0x18 ;  /* 0x0000000708137211 */ /* 0x001fce00078ec0ff */
.L_x_5:
[----:B--2---:R-:W-:-:S05]  /*0430*/  IMAD R14, R2, UR7, R6 ;  /* 0x00000007020e7c24 */ /* 0x004fca000f8e0206 */
[C---:B------:R-:W-:Y:S01]  /*0440*/  IADD3 R8, PT, PT, R14.reuse, R3, RZ ;  /* 0x000000030e087210 */ /* 0x040fe20007ffe0ff */
[----:B-1----:R-:W-:-:S03]  /*0450*/  IMAD.WIDE.U32 R14, R14, 0x4, R4 ;  /* 0x000000040e0e7825 */ /* 0x002fc600078e0004 */
[CC--:B------:R-:W-:Y:S01]  /*0460*/  IADD3 R10, PT, PT, R8.reuse, R3.reuse, RZ ;  /* 0x00000003080a7210 */ /* 0x0c0fe20007ffe0ff */
[--C-:B------:R-:W-:Y:S02]  /*0470*/  IMAD.WIDE.U32 R8, R8, 0x4, R4.reuse ;  /* 0x0000000408087825 */ /* 0x100fe400078e0004 */
[----:B------:R-:W2:Y:S01]  /*0480*/  LDG.E R14, desc[UR12][R14.64] ;  /* 0x0000000c0e0e7981 */ /* 0x000ea2000c1e1900 */
[C---:B------:R-:W-:Y:S01]  /*0490*/  IADD3 R13, PT, PT, R10.reuse, R3, RZ ;  /* 0x000000030a0d7210 */ /* 0x040fe20007ffe0ff */
[--C-:B------:R-:W-:Y:S02]  /*04a0*/  IMAD.WIDE.U32 R10, R10, 0x4, R4.reuse ;  /* 0x000000040a0a7825 */ /* 0x100fe400078e0004 */
[----:B------:R-:W3:Y:S02]  /*04b0*/  LDG.E R8, desc[UR12][R8.64] ;  /* 0x0000000c08087981 */ /* 0x000ee4000c1e1900 */
[----:B------:R-:W-:Y:S02]  /*04c0*/  IMAD.WIDE.U32 R12, R13, 0x4, R4 ;  /* 0x000000040d0c7825 */ /* 0x000fe400078e0004 */
[----:B------:R-:W4:Y:S04]  /*04d0*/  LDG.E R10, desc[UR12][R10.64] ;  /* 0x0000000c0a0a7981 */ /* 0x000f28000c1e1900 */
[----:B------:R-:W5:Y:S01]  /*04e0*/  LDG.E R12, desc[UR12][R12.64] ;  /* 0x0000000c0c0c7981 */ /* 0x000f62000c1e1900 */
[----:B------:R-:W-:-:S04]  /*04f0*/  LEA R18, R6, R19, 0x2 ;  /* 0x0000001306127211 */ /* 0x000fc800078e10ff */
[----:B------:R-:W-:-:S04]  /*0500*/  LEA R7, R3, R18, 0x2 ;  /* 0x0000001203077211 */ /* 0x000fc800078e10ff */
[----:B------:R-:W-:-:S05]  /*0510*/  LEA R16, R3, R7, 0x2 ;  /* 0x0000000703107211 */ /* 0x000fca00078e10ff */
[C---:B------:R-:W-:Y:S01]  /*0520*/  IMAD R17, R3.reuse, 0x4, R16 ;  /* 0x0000000403117824 */ /* 0x040fe200078e0210 */
[----:B------:R-:W-:-:S04]  /*0530*/  LEA R6, R3, R6, 0x2 ;  /* 0x0000000603067211 */ /* 0x000fc800078e10ff */
[----:B------:R-:W-:Y:S01]  /*0540*/  ISETP.GE.U32.AND P0, PT, R6, 0x200, PT ;  /* 0x000002000600780c */ /* 0x000fe20003f06070 */
[----:B--2---:R2:W-:Y:S04]  /*0550*/  STS [R18], R14 ;  /* 0x0000000e12007388 */ /* 0x0045e80000000800 */
[----:B---3--:R2:W-:Y:S04]  /*0560*/  STS [R7], R8 ;  /* 0x0000000807007388 */ /* 0x0085e80000000800 */
[----:B----4-:R2:W-:Y:S04]  /*0570*/  STS [R16], R10 ;  /* 0x0000000a10007388 */ /* 0x0105e80000000800 */
[----:B-----5:R2:W-:Y:S01]  /*0580*/  STS [R17], R12 ;  /* 0x0000000c11007388 */ /* 0x0205e20000000800 */
[----:B------:R-:W-:Y:S05]  /*0590*/  @!P0 BRA `(.L_x_5) ;  /* 0xfffffffc00a48947 */ /* 0x000fea000383ffff */
.L_x_1:
[----:B------:R-:W-:Y:S05]  /*05a0*/  BSYNC.RECONVERGENT B0 ;  /* 0x0000000000007941 */ /* 0x000fea0003800200 */
.L_x_0:
[----:B------:R-:W1:Y:S01]  /*05b0*/  S2UR UR4, SR_CTAID.X ;  /* 0x00000000000479c3 */ /* 0x000e620000002500 */
[----:B------:R-:W3:Y:S07]  /*05c0*/  LDCU UR6, c[0x0][0x398] ;  /* 0x00007300ff0677ac */ /* 0x000eee0008000800 */
[----:B------:R-:W1:Y:S02]  /*05d0*/  LDC R3, c[0x0][0x360] ;  /* 0x0000d800ff037b82 */ /* 0x000e640000000800 */
[----:B-1----:R-:W-:-:S05]  /*05e0*/  IMAD R6, R3, UR4, R0 ;  /* 0x0000000403067c24 */ /* 0x002fca000f8e0200 */
[----:B---3--:R-:W-:-:S13]  /*05f0*/  ISETP.GE.U32.AND P0, PT, R6, UR6, PT ;  /* 0x0000000606007c0c */ /* 0x008fda000bf06070 */
[----:B------:R-:W-:Y:S05]  /*0600*/  @P0 EXIT ;  /* 0x000000000000094d */ /* 0x000fea0003800000 */
[----:B------:R-:W1:Y:S01]  /*0610*/  I2F.U32.RP R9, R3 ;  /* 0x0000000300097306 */ /* 0x000e620000209000 */
[C---:B------:R-:W-:Y:S01]  /*0620*/  SHF.L.U32 R2, R3.reuse, 0x4, RZ ;  /* 0x0000000403027819 */ /* 0x040fe200000006ff */
[----:B------:R-:W3:Y:S01]  /*0630*/  S2UR UR15, SR_CTAID.Y ;  /* 0x00000000000f79c3 */ /* 0x000ee20000002600 */
[----:B--2---:R-:W-:Y:S01]  /*0640*/  IADD3 R7, PT, PT, R0, R3, RZ ;  /* 0x0000000300077210 */ /* 0x004fe20007ffe0ff */
[----:B------:R-:W2:Y:S01]  /*0650*/  LDCU.64 UR6, c[0x0][0x3a0] ;  /* 0x00007400ff0677ac */ /* 0x000ea20008000a00 */
[----:B------:R-:W-:Y:S02]  /*0660*/  ISETP.NE.U32.AND P2, PT, R3, RZ, PT ;  /* 0x000000ff0300720c */ /* 0x000fe40003f45070 */
[----:B------:R-:W-:Y:S01]  /*0670*/  ISETP.GE.U32.AND P0, PT, R7, R2, PT ;  /* 0x000000020700720c */ /* 0x000fe20003f06070 */
[----:B------:R-:W4:Y:S01]  /*0680*/  LDCU UR4, c[0x0][0x370] ;  /* 0x00006e00ff0477ac */ /* 0x000f220008000800 */
[----:B------:R-:W-:Y:S01]  /*0690*/  VIMNMX.U32 R2, PT, PT, R2, R7, !PT ;  /* 0x0000000702027248 */ /* 0x000fe20007fe0000 */
[----:B------:R-:W5:Y:S01]  /*06a0*/  LDCU UR8, c[0x0][0x39c] ;  /* 0x00007380ff0877ac */ /* 0x000f620008000800 */
[----:B-1----:R-:W1:Y:S01]  /*06b0*/  MUFU.RCP R9, R9 ;  /* 0x0000000900097308 */ /* 0x002e620000001000 */
[----:B--2---:R-:W-:-:S02]  /*06c0*/  UISETP.NE.AND UP0, UPT, UR7, URZ, UPT ;  /* 0x000000ff0700728c */ /* 0x004fc4000bf05270 */
[----:B------:R-:W-:Y:S02]  /*06d0*/  USHF.L.U32 UR5, UR6, 0x4, URZ ;  /* 0x0000000406057899 */ /* 0x000fe400080006ff */
[----:B------:R-:W-:Y:S02]  /*06e0*/  ULOP3.LUT UR11, UR7, 0x3, URZ, 0xc0, !UPT ;  /* 0x00000003070b7892 */ /* 0x000fe4000f8ec0ff */
[----:B------:R-:W-:Y:S02]  /*06f0*/  ULOP3.LUT UR6, UR7, 0xfffffffc, URZ, 0xc0, !UPT ;  /* 0xfffffffc07067892 */ /* 0x000fe4000f8ec0ff */
[----:B-----5:R-:W-:Y:S01]  /*0700*/  USHF.R.U32.HI UR10, URZ, 0x2, UR8 ;  /* 0x00000002ff0a7899 */ /* 0x020fe20008011608 */
[----:B-1----:R-:W-:Y:S01]  /*0710*/  IADD3 R4, PT, PT, R9, 0xffffffe, RZ ;  /* 0x0ffffffe09047810 */ /* 0x002fe20007ffe0ff */
[----:B------:R-:W-:-:S03]  /*0720*/  UISETP.LT.U32.OR UP0, UPT, UR8, 0x4, !UP0 ;  /* 0x000000040800788c */ /* 0x000fc6000c701470 */
[----:B------:R1:W0:Y:S02]  /*0730*/  F2I.FTZ.U32.TRUNC.NTZ R5, R4 ;  /* 0x0000000400057305 */ /* 0x000224000021f000 */
[----:B-1----:R-:W-:Y:S01]  /*0740*/  HFMA2 R4, -RZ, RZ, 0, 0 ;  /* 0x00000000ff047431 */ /* 0x002fe200000001ff */
[----:B0-----:R-:W-:-:S05]  /*0750*/  IADD3 R8, PT, PT, RZ, -R5, RZ ;  /* 0x80000005ff087210 */ /* 0x001fca0007ffe0ff */
[----:B------:R-:W-:Y:S01]  /*0760*/  IMAD R11, R8, R3, RZ ;  /* 0x00000003080b7224 */ /* 0x000fe200078e02ff */
[----:B------:R-:W-:-:S03]  /*0770*/  SEL R8, RZ, 0x1, P0 ;  /* 0x00000001ff087807 */ /* 0x000fc60000000000 */
[----:B------:R-:W-:Y:S01]  /*0780*/  IMAD.HI.U32 R5, R5, R11, R4 ;  /* 0x0000000b05057227 */ /* 0x000fe200078e0004 */
[----:B------:R-:W-:-:S05]  /*0790*/  IADD3 R2, PT, PT, R2, -R7, -R8 ;  /* 0x8000000702027210 */ /* 0x000fca0007ffe808 */
[----:B------:R-:W-:-:S05]  /*07a0*/  IMAD.HI.U32 R5, R5, R2, RZ ;  /* 0x0000000205057227 */ /* 0x000fca00078e00ff */
[----:B------:R-:W-:-:S05]  /*07b0*/  IADD3 R4, PT, PT, -R5, RZ, RZ ;  /* 0x000000ff05047210 */ /* 0x000fca0007ffe1ff */
[C---:B------:R-:W-:Y:S02]  /*07c0*/  IMAD R2, R3.reuse, R4, R2 ;  /* 0x0000000403027224 */ /* 0x040fe400078e0202 */
[----:B----4-:R-:W-:-:S03]  /*07d0*/  IMAD R4, R3, UR4, RZ ;  /* 0x0000000403047c24 */ /* 0x010fc6000f8e02ff */
[----:B------:R-:W-:-:S13]  /*07e0*/  ISETP.GE.U32.AND P0, PT, R2, R3, PT ;  /* 0x000000030200720c */ /* 0x000fda0003f06070 */
[-C--:B------:R-:W-:Y:S02]  /*07f0*/  @P0 IADD3 R2, PT, PT, R2, -R3.reuse, RZ ;  /* 0x8000000302020210 */ /* 0x080fe40007ffe0ff */
[----:B------:R-:W-:Y:S02]  /*0800*/  @P0 IADD3 R5, PT, PT, R5, 0x1, RZ ;  /* 0x0000000105050810 */ /* 0x000fe40007ffe0ff */
[----:B------:R-:W-:-:S13]  /*0810*/  ISETP.GE.U32.AND P1, PT, R2, R3, PT ;  /* 0x000000030200720c */ /* 0x000fda0003f26070 */
[----:B------:R-:W-:Y:S02]  /*0820*/  @P1 IADD3 R5, PT, PT, R5, 0x1, RZ ;  /* 0x0000000105051810 */ /* 0x000fe40007ffe0ff */
[----:B------:R-:W-:-:S04]  /*0830*/  @!P2 LOP3.LUT R5, RZ, R3, RZ, 0x33, !PT ;  /* 0x00000003ff05a212 */ /* 0x000fc800078e33ff */
[----:B------:R-:W-:Y:S02]  /*0840*/  IADD3 R2, PT, PT, R8, R5, RZ ;  /* 0x0000000508027210 */ /* 0x000fe40007ffe0ff */
[----:B---3--:R-:W-:-:S07]  /*0850*/  MOV R5, R6 ;  /* 0x0000000600057202 */ /* 0x008fce0000000f00 */
.L_x_17:
[----:B------:R-:W-:Y:S05]  /*0860*/  WARPSYNC.ALL ;  /* 0x0000000000007948 */ /* 0x000fea0003800000 */
[----:B------:R-:W-:Y:S01]  /*0870*/  BAR.SYNC.DEFER_BLOCKING 0x0 ;  /* 0x0000000000007b1d */ /* 0x000fe20000010000 */
[----:B-1----:R-:W-:-:S04]  /*0880*/  SHF.L.U32 R17, R3, 0x4, RZ ;  /* 0x0000000403117819 */ /* 0x002fc800000006ff */
[----:B------:R-:W-:-:S13]  /*0890*/  ISETP.GE.U32.AND P0, PT, R0, R17, PT ;  /* 0x000000110000720c */ /* 0x000fda0003f06070 */
[----:B0-234-:R-:W-:Y:S05]  /*08a0*/  @P0 BRA.U `(.L_x_6) ;  /* 0x0000000500a40947 */ /* 0x01dfea0003800000 */
[----:B------:R-:W0:Y:S01]  /*08b0*/  I2F.U32.RP R8, R3 ;  /* 0x0000000300087306 */ /* 0x000e220000209000 */
[----:B------:R-:W-:Y:S01]  /*08c0*/  ISETP.NE.U32.AND P2, PT, R3, RZ, PT ;  /* 0x000000ff0300720c */ /* 0x000fe20003f45070 */
[----:B------:R-:W-:Y:S06]  /*08d0*/  BSSY.RECONVERGENT B0, `(.L_x_6) ;  /* 0x0000066000007945 */ /* 0x000fec0003800200 */
[----:B0-----:R-:W0:Y:S02]  /*08e0*/  MUFU.RCP R8, R8 ;  /* 0x0000000800087308 */ /* 0x001e240000001000 */
[----:B0-----:R-:W-:-:S06]  /*08f0*/  IADD3 R7, PT, PT, R8, 0xffffffe, RZ ;  /* 0x0ffffffe08077810 */ /* 0x001fcc0007ffe0ff */
[----:B------:R-:W0:Y:S02]  /*0900*/  F2I.FTZ.U32.TRUNC.NTZ R7, R7 ;  /* 0x0000000700077305 */ /* 0x000e24000021f000 */
[----:B0-----:R-:W-:-:S05]  /*0910*/  IADD3 R6, PT, PT, RZ, -R7, RZ ;  /* 0x80000007ff067210 */ /* 0x001fca0007ffe0ff */
[----:B------:R-:W-:Y:S02]  /*0920*/  IMAD R9, R6, R3, RZ ;  /* 0x0000000306097224 */ /* 0x000fe400078e02ff */
[----:B------:R-:W-:-:S05]  /*0930*/  HFMA2 R6, -RZ, RZ, 0, 0 ;  /* 0x00000000ff067431 */ /* 0x000fca00000001ff */
[----:B------:R-:W-:-:S06]  /*0940*/  IMAD.HI.U32 R6, R7, R9, R6 ;  /* 0x0000000907067227 */ /* 0x000fcc00078e0006 */
[----:B------:R-:W-:-:S04]  /*0950*/  IMAD.HI.U32 R6, R6, R5, RZ ;  /* 0x0000000506067227 */ /* 0x000fc800078e00ff */
[----:B------:R-:W-:-:S04]  /*0960*/  IMAD.MOV R6, RZ, RZ, -R6 ;  /* 0x000000ffff067224 */ /* 0x000fc800078e0a06 */
[----:B------:R-:W-:-:S05]  /*0970*/  IMAD R6, R3, R6, R5 ;  /* 0x0000000603067224 */ /* 0x000fca00078e0205 */
[----:B------:R-:W-:-:S13]  /*0980*/  ISETP.GE.U32.AND P1, PT, R6, R3, PT ;  /* 0x000000030600720c */ /* 0x000fda0003f26070 */
[----:B------:R-:W-:-:S04]  /*0990*/  @P1 IADD3 R6, PT, PT, R6, -R3, RZ ;  /* 0x8000000306061210 */ /* 0x000fc80007ffe0ff */
[----:B------:R-:W-:-:S13]  /*09a0*/  ISETP.GE.U32.AND P1, PT, R6, R3, PT ;  /* 0x000000030600720c */ /* 0x000fda0003f26070 */
[-C--:B------:R-:W-:Y:S02]  /*09b0*/  @P1 IADD3 R6, PT, PT, R6, -R3.reuse, RZ ;  /* 0x8000000306061210 */ /* 0x080fe40007ffe0ff */
[----:B------:R-:W-:Y:S01]  /*09c0*/  @!P2 LOP3.LUT R6, RZ, R3, RZ, 0x33, !PT ;  /* 0x00000003ff06a212 */ /* 0x000fe200078e33ff */
[----:B------:R-:W-:Y:S06]  /*09d0*/  @P0 BRA `(.L_x_7) ;  /* 0x0000000400540947 */ /* 0x000fec0003800000 */
[C---:B------:R-:W-:Y:S01]  /*09e0*/  LOP3.LUT R10, R2.reuse, 0x3, RZ, 0xc0, !PT ;  /* 0x00000003020a7812 */ /* 0x040fe200078ec0ff */
[----:B------:R-:W-:Y:S01]  /*09f0*/  BSSY.RECONVERGENT B1, `(.L_x_8) ;  /* 0x0000027000017945 */ /* 0x000fe20003800200 */
[----:B------:R-:W-:Y:S02]  /*0a00*/  ISETP.GE.U32.AND P0, PT, R2, 0x3, PT ;  /* 0x000000030200780c */ /* 0x000fe40003f06070 */
[----:B------:R-:W-:Y:S02]  /*0a10*/  ISETP.NE.AND P1, PT, R10, 0x3, PT ;  /* 0x000000030a00780c */ /* 0x000fe40003f25270 */
[----:B------:R-:W-:Y:S02]  /*0a20*/  IADD3 R19, PT, PT, -R6, R5, RZ ;  /* 0x0000000506137210 */ /* 0x000fe40007ffe1ff */
[----:B------:R-:W-:-:S09]  /*0a30*/  MOV R16, R0 ;  /* 0x0000000000107202 */ /* 0x000fd20000000f00 */
[----:B------:R-:W-:Y:S05]  /*0a40*/  @!P1 BRA `(.L_x_9) ;  /* 0x0000000000849947 */ /* 0x000fea0003800000 */
[----:B------:R-:W0:Y:S01]  /*0a50*/  LDC.64 R6, c[0x0][0x380] ;  /* 0x0000e000ff067b82 */ /* 0x000e220000000a00 */
[C---:B------:R-:W-:Y:S02]  /*0a60*/  LEA.HI R8, R0.reuse, R19, RZ, 0x1c ;  /* 0x0000001300087211 */ /* 0x040fe400078fe0ff */
[----:B------:R-:W-:-:S05]  /*0a70*/  LOP3.LUT R9, R0, 0xf, RZ, 0xc0, !PT ;  /* 0x0000000f00097812 */ /* 0x000fca00078ec0ff */
[----:B------:R-:W-:-:S04]  /*0a80*/  IMAD R9, R8, UR5, R9 ;  /* 0x0000000508097c24 */ /* 0x000fc8000f8e0209 */
[----:B0-----:R-:W-:-:S06]  /*0a90*/  IMAD.WIDE.U32 R8, R9, 0x4, R6 ;  /* 0x0000000409087825 */ /* 0x001fcc00078e0006 */
[----:B------:R-:W2:Y:S01]  /*0aa0*/  LDG.E R8, desc[UR12][R8.64] ;  /* 0x0000000c08087981 */ /* 0x000ea2000c1e1900 */
[----:B------:R-:W0:Y:S01]  /*0ab0*/  S2UR UR7, SR_CgaCtaId ;  /* 0x00000000000779c3 */ /* 0x000e220000008800 */
[----:B------:R-:W-:Y:S01]  /*0ac0*/  UMOV UR4, 0x400 ;  /* 0x0000040000047882 */ /* 0x000fe20000000000 */
[----:B------:R-:W-:Y:S02]  /*0ad0*/  ISETP.NE.AND P1, PT, R10, RZ, PT ;  /* 0x000000ff0a00720c */ /* 0x000fe40003f25270 */
[----:B------:R-:W-:Y:S01]  /*0ae0*/  IADD3 R16, PT, PT, R0, R3, RZ ;  /* 0x0000000300107210 */ /* 0x000fe20007ffe0ff */
[----:B0-----:R-:W-:-:S06]  /*0af0*/  ULEA UR4, UR7, UR4, 0x18 ;  /* 0x0000000407047291 */ /* 0x001fcc000f8ec0ff */
[----:B------:R-:W-:-:S05]  /*0b00*/  LEA R12, R0, UR4, 0x2 ;  /* 0x00000004000c7c11 */ /* 0x000fca000f8e10ff */
[----:B--2---:R0:W-:Y:S01]  /*0b10*/  STS [R12], R8 ;  /* 0x000000080c007388 */ /* 0x0041e20000000800 */
[----:B------:R-:W-:Y:S05]  /*0b20*/  @!P1 BRA `(.L_x_9) ;  /* 0x00000000004c9947 */ /* 0x000fea0003800000 */
[----:B------:R-:W-:Y:S02]  /*0b30*/  ISETP.NE.AND P1, PT, R10, 0x1, PT ;  /* 0x000000010a00780c */ /* 0x000fe40003f25270 */
[C---:B------:R-:W-:Y:S02]  /*0b40*/  IADD3 R14, PT, PT, R16.reuse, R3, RZ ;  /* 0x00000003100e7210 */ /* 0x040fe40007ffe0ff */
[C---:B------:R-:W-:Y:S02]  /*0b50*/  LOP3.LUT R9, R16.reuse, 0xf, RZ, 0xc0, !PT ;  /* 0x0000000f10097812 */ /* 0x040fe400078ec0ff */
[----:B0-----:R-:W-:Y:S02]  /*0b60*/  LEA.HI R8, R16, R19, RZ, 0x1c ;  /* 0x0000001310087211 */ /* 0x001fe400078fe0ff */
[----:B------:R-:W-:-:S03]  /*0b70*/  LOP3.LUT R11, R14, 0xf, RZ, 0xc0, !PT ;  /* 0x0000000f0e0b7812 */ /* 0x000fc600078ec0ff */
[----:B------:R-:W-:Y:S02]  /*0b80*/  IMAD R9, R8, UR5, R9 ;  /* 0x0000000508097c24 */ /* 0x000fe4000f8e0209 */
[----:B------:R-:W-:Y:S02]  /*0b90*/  @P1 LEA.HI R10, R14, R19, RZ, 0x1c ;  /* 0x000000130e0a1211 */ /* 0x000fe400078fe0ff */
[----:B------:R-:W-:-:S04]  /*0ba0*/  IMAD.WIDE.U32 R8, R9, 0x4, R6 ;  /* 0x0000000409087825 */ /* 0x000fc800078e0006 */
[----:B------:R-:W-:Y:S02]  /*0bb0*/  @P1 IMAD R11, R10, UR5, R11 ;  /* 0x000000050a0b1c24 */ /* 0x000fe4000f8e020b */
[----:B------:R-:W2:Y:S02]  /*0bc0*/  LDG.E R8, desc[UR12][R8.64] ;  /* 0x0000000c08087981 */ /* 0x000ea4000c1e1900 */
[----:B------:R-:W-:-:S06]  /*0bd0*/  @P1 IMAD.WIDE.U32 R6, R11, 0x4, R6 ;  /* 0x000000040b061825 */ /* 0x000fcc00078e0006 */
[----:B------:R-:W3:Y:S01]  /*0be0*/  @P1 LDG.E R6, desc[UR12][R6.64] ;  /* 0x0000000c06061981 */ /* 0x000ee2000c1e1900 */
[----:B------:R-:W-:-:S04]  /*0bf0*/  LEA R12, R3, R12, 0x2 ;  /* 0x0000000c030c7211 */ /* 0x000fc800078e10ff */
[----:B------:R-:W-:Y:S02]  /*0c00*/  LEA R11, R3, R12, 0x2 ;  /* 0x0000000c030b7211 */ /* 0x000fe400078e10ff */
[----:B------:R-:W-:Y:S02]  /*0c10*/  IADD3 R10, PT, PT, R14, R3, RZ ;  /* 0x000000030e0a7210 */ /* 0x000fe40007ffe0ff */
[----:B------:R-:W-:Y:S02]  /*0c20*/  MOV R16, R14 ;  /* 0x0000000e00107202 */ /* 0x000fe40000000f00 */
[----:B------:R-:W-:Y:S01]  /*0c30*/  @P1 MOV R16, R10 ;  /* 0x0000000a00101202 */ /* 0x000fe20000000f00 */
[----:B--2---:R1:W-:Y:S04]  /*0c40*/  STS [R12], R8 ;  /* 0x000000080c007388 */ /* 0x0043e80000000800 */
[----:B---3--:R1:W-:Y:S02]  /*0c50*/  @P1 STS [R11], R6 ;  /* 0x000000060b001388 */ /* 0x0083e40000000800 */
.L_x_9:
[----:B------:R-:W-:Y:S05]  /*0c60*/  BSYNC.RECONVERGENT B1 ;  /* 0x0000000000017941 */ /* 0x000fea0003800200 */
.L_x_8:
[----:B------:R-:W-:Y:S05]  /*0c70*/  @!P0 BRA `(.L_x_7) ;  /* 0x0000000000ac8947 */ /* 0x000fea0003800000 */
[----:B------:R-:W2:Y:S01]  /*0c80*/  S2UR UR7, SR_CgaCtaId ;  /* 0x00000000000779c3 */ /* 0x000ea20000008800 */
[----:B------:R-:W-:Y:S01]  /*0c90*/  UMOV UR4, 0x400 ;  /* 0x0000040000047882 */ /* 0x000fe20000000000 */
[C---:B------:R-:W-:Y:S01]  /*0ca0*/  LEA R18, R3.reuse, R16, 0x1 ;  /* 0x0000001003127211 */ /* 0x040fe200078e08ff */
[----:B------:R-:W-:Y:S01]  /*0cb0*/  IMAD R20, R3, 0x3, R16 ;  /* 0x0000000303147824 */ /* 0x000fe200078e0210 */
[----:B------:R-:W-:-:S04]  /*0cc0*/  IADD3 R22, PT, PT, R16, R3, RZ ;  /* 0x0000000310167210 */ /* 0x000fc80007ffe0ff */
[----:B-1----:R-:W1:Y:S01]  /*0cd0*/  LDC.64 R6, c[0x0][0x380] ;  /* 0x0000e000ff067b82 */ /* 0x002e620000000a00 */
[----:B--2---:R-:W-:-:S06]  /*0ce0*/  ULEA UR4, UR7, UR4, 0x18 ;  /* 0x0000000407047291 */ /* 0x004fcc000f8ec0ff */
[----:B------:R-:W-:-:S07]  /*0cf0*/  LEA R24, R16, UR4, 0x2 ;  /* 0x0000000410187c11 */ /* 0x000fce000f8e10ff */
.L_x_10:
[C---:B0-----:R-:W-:Y:S02]  /*0d00*/  LOP3.LUT R8, R16.reuse, 0xf, RZ, 0xc0, !PT ;  /* 0x0000000f10087812 */ /* 0x041fe400078ec0ff */
[-C--:B------:R-:W-:Y:S02]  /*0d10*/  LEA.HI R9, R16, R19.reuse, RZ, 0x1c ;  /* 0x0000001310097211 */ /* 0x080fe400078fe0ff */
[C---:B--2---:R-:W-:Y:S02]  /*0d20*/  LOP3.LUT R10, R22.reuse, 0xf, RZ, 0xc0, !PT ;  /* 0x0000000f160a7812 */ /* 0x044fe400078ec0ff */
[-C--:B------:R-:W-:Y:S01]  /*0d30*/  LEA.HI R11, R22, R19.reuse, RZ, 0x1c ;  /* 0x00000013160b7211 */ /* 0x080fe200078fe0ff */
[----:B------:R-:W-:Y:S01]  /*0d40*/  IMAD R9, R9, UR5, R8 ;  /* 0x0000000509097c24 */ /* 0x000fe2000f8e0208 */
[C---:B------:R-:W-:Y:S02]  /*0d50*/  LOP3.LUT R12, R18.reuse, 0xf, RZ, 0xc0, !PT ;  /* 0x0000000f120c7812 */ /* 0x040fe400078ec0ff */
[-C--:B------:R-:W-:Y:S01]  /*0d60*/  LEA.HI R13, R18, R19.reuse, RZ, 0x1c ;  /* 0x00000013120d7211 */ /* 0x080fe200078fe0ff */
[----:B------:R-:W-:Y:S01]  /*0d70*/  IMAD R11, R11, UR5, R10 ;  /* 0x000000050b0b7c24 */ /* 0x000fe2000f8e020a */
[C---:B------:R-:W-:Y:S01]  /*0d80*/  LOP3.LUT R14, R20.reuse, 0xf, RZ, 0xc0, !PT ;  /* 0x0000000f140e7812 */ /* 0x040fe200078ec0ff */
[----:B-1----:R-:W-:Y:S01]  /*0d90*/  IMAD.WIDE.U32 R8, R9, 0x4, R6 ;  /* 0x0000000409087825 */ /* 0x002fe200078e0006 */
[----:B------:R-:W-:-:S03]  /*0da0*/  LEA.HI R15, R20, R19, RZ, 0x1c ;  /* 0x00000013140f7211 */ /* 0x000fc600078fe0ff */
[----:B------:R-:W-:Y:S02]  /*0db0*/  IMAD R13, R13, UR5, R12 ;  /* 0x000000050d0d7c24 */ /* 0x000fe4000f8e020c */
[----:B------:R-:W-:Y:S01]  /*0dc0*/  IMAD R15, R15, UR5, R14 ;  /* 0x000000050f0f7c24 */ /* 0x000fe2000f8e020e */
[----:B------:R-:W2:Y:S01]  /*0dd0*/  LDG.E R9, desc[UR12][R8.64] ;  /* 0x0000000c08097981 */ /* 0x000ea2000c1e1900 */
[----:B------:R-:W-:-:S04]  /*0de0*/  IMAD.WIDE.U32 R10, R11, 0x4, R6 ;  /* 0x000000040b0a7825 */ /* 0x000fc800078e0006 */
[--C-:B------:R-:W-:Y:S02]  /*0df0*/  IMAD.WIDE.U32 R12, R13, 0x4, R6.reuse ;  /* 0x000000040d0c7825 */ /* 0x100fe400078e0006 */
[----:B------:R-:W3:Y:S02]  /*0e00*/  LDG.E R10, desc[UR12][R10.64] ;  /* 0x0000000c0a0a7981 */ /* 0x000ee4000c1e1900 */
[----:B------:R-:W-:Y:S02]  /*0e10*/  IMAD.WIDE.U32 R14, R15, 0x4, R6 ;  /* 0x000000040f0e7825 */ /* 0x000fe400078e0006 */
[----:B------:R-:W4:Y:S04]  /*0e20*/  LDG.E R12, desc[UR12][R12.64] ;  /* 0x0000000c0c0c7981 */ /* 0x000f28000c1e1900 */
[----:B------:R-:W5:Y:S01]  /*0e30*/  LDG.E R14, desc[UR12][R14.64] ;  /* 0x0000000c0e0e7981 */ /* 0x000f62000c1e1900 */
[CC--:B------:R-:W-:Y:S01]  /*0e40*/  LEA R21, R3.reuse, R24.reuse, 0x2 ;  /* 0x0000001803157211 */ /* 0x0c0fe200078e10ff */
[C---:B------:R-:W-:Y:S01]  /*0e50*/  IMAD R25, R3.reuse, 0xc, R24 ;  /* 0x0000000c03197824 */ /* 0x040fe200078e0218 */
[----:B------:R-:W-:-:S02]  /*0e60*/  LEA R23, R3, R24, 0x3 ;  /* 0x0000001803177211 */ /* 0x000fc400078e18ff */
[----:B------:R-:W-:-:S04]  /*0e70*/  IADD3 R16, PT, PT, R3, R16, R3 ;  /* 0x0000001003107210 */ /* 0x000fc80007ffe003 */
[----:B------:R-:W-:-:S04]  /*0e80*/  IADD3 R16, PT, PT, R3, R16, R3 ;  /* 0x0000001003107210 */ /* 0x000fc80007ffe003 */
[----:B------:R-:W-:Y:S01]  /*0e90*/  ISETP.GE.U32.AND P0, PT, R16, R17, PT ;  /* 0x000000111000720c */ /* 0x000fe20003f06070 */
[C---:B------:R-:W-:Y:S01]  /*0ea0*/  IMAD R22, R3.reuse, 0x4, R22 ;  /* 0x0000000403167824 */ /* 0x040fe200078e0216 */
[C---:B------:R-:W-:Y:S02]  /*0eb0*/  LEA R18, R3.reuse, R18, 0x2 ;  /* 0x0000001203127211 */ /* 0x040fe400078e10ff */
[----:B------:R-:W-:Y:S01]  /*0ec0*/  LEA R20, R3, R20, 0x2 ;  /* 0x0000001403147211 */ /* 0x000fe200078e10ff */
[----:B--2---:R0:W-:Y:S04]  /*0ed0*/  STS [R24], R9 ;  /* 0x0000000918007388 */ /* 0x0041e80000000800 */
[----:B---3--:R2:W-:Y:S04]  /*0ee0*/  STS [R21], R10 ;  /* 0x0000000a15007388 */ /* 0x0085e80000000800 */
[----:B----4-:R2:W-:Y:S04]  /*0ef0*/  STS [R23], R12 ;  /* 0x0000000c17007388 */ /* 0x0105e80000000800 */
[----:B-----5:R2:W-:Y:S01]  /*0f00*/  STS [R25], R14 ;  /* 0x0000000e19007388 */ /* 0x0205e20000000800 */
[----:B0-----:R-:W-:Y:S01]  /*0f10*/  IADD3 R24, PT, PT, R17, R24, RZ ;  /* 0x0000001811187210 */ /* 0x001fe20007ffe0ff */
[----:B------:R-:W-:Y:S06]  /*0f20*/  @!P0 BRA `(.L_x_10) ;  /* 0xfffffffc00748947 */ /* 0x000fec000383ffff */
.L_x_7:
[----:B------:R-:W-:Y:S05]  /*0f30*/  BSYNC.RECONVERGENT B0 ;  /* 0x0000000000007941 */ /* 0x000fea0003800200 */
.L_x_6:
[----:B------:R-:W-:Y:S05]  /*0f40*/  BRA.U UP0, `(.L_x_11) ;  /* 0x0000000d00747547 */ /* 0x000fea000b800000 */
[----:B------:R-:W-:-:S05]  /*0f50*/  UMOV UR4, URZ ;  /* 0x000000ff00047c82 */ /* 0x000fca0008000000 */
.L_x_16:
[----:B---3--:R-:W3:Y:S01]  /*0f60*/  S2UR UR8, SR_CgaCtaId ;  /* 0x00000000000879c3 */ /* 0x008ee20000008800 */
[----:B-1----:R-:W-:Y:S01]  /*0f70*/  IADD3 R6, PT, PT, R0, UR4, RZ ;  /* 0x0000000400067c10 */ /* 0x002fe2000fffe0ff */
[----:B------:R-:W-:Y:S01]  /*0f80*/  UMOV UR7, 0x400 ;  /* 0x0000040000077882 */ /* 0x000fe20000000000 */
[----:B------:R-:W1:Y:S01]  /*0f90*/  LDCU UR16, c[0x0][0x3a4] ;  /* 0x00007480ff1077ac */ /* 0x000e620008000800 */
[----:B------:R-:W-:Y:S01]  /*0fa0*/  HFMA2 R18, -RZ, RZ, 0, 0 ;  /* 0x00000000ff127431 */ /* 0x000fe200000001ff */
[----:B------:R-:W-:Y:S01]  /*0fb0*/  LOP3.LUT R7, R6, 0x7, RZ, 0xc0, !PT ;  /* 0x0000000706077812 */ /* 0x000fe200078ec0ff */
[----:B------:R-:W-:-:S03]  /*0fc0*/  USHF.R.U32.HI UR14, URZ, 0x2, UR4 ;  /* 0x00000002ff0e7899 */ /* 0x000fc60008011604 */
[----:B------:R-:W-:Y:S01]  /*0fd0*/  LEA R7, R0, R7, 0x4 ;  /* 0x0000000700077211 */ /* 0x000fe200078e20ff */
[----:B------:R-:W-:-:S04]  /*0fe0*/  UIADD3 UR4, UPT, UPT, UR4, 0x1, URZ ;  /* 0x0000000104047890 */ /* 0x000fc8000fffe0ff */
[----:B------:R-:W-:Y:S02]  /*0ff0*/  UISETP.NE.AND UP1, UPT, UR4, UR10, UPT ;  /* 0x0000000a0400728c */ /* 0x000fe4000bf25270 */
[----:B-1----:R-:W-:Y:S02]  /*1000*/  UISETP.GE.U32.AND UP2, UPT, UR16, 0x4, UPT ;  /* 0x000000041000788c */ /* 0x002fe4000bf46070 */
[----:B---3--:R-:W-:-:S06]  /*1010*/  ULEA UR9, UR8, UR7, 0x18 ;  /* 0x0000000708097291 */ /* 0x008fcc000f8ec0ff */
[----:B----4-:R-:W-:-:S05]  /*1020*/  LEA R9, R7, UR9, 0x2 ;  /* 0x0000000907097c11 */ /* 0x010fca000f8e10ff */
[----:B--2---:R-:W1:Y:S04]  /*1030*/  LDS R10, [R9] ;  /* 0x00000000090a7984 */ /* 0x004e680000000800 */
[----:B0-----:R-:W0:Y:S01]  /*1040*/  LDS R12, [R9+0x20] ;  /* 0x00002000090c7984 */ /* 0x001e220000000800 */
[--C-:B-1----:R-:W-:Y:S02]  /*1050*/  SHF.R.S32.HI R13, RZ, 0x18, R10.reuse ;  /* 0x00000018ff0d7819 */ /* 0x102fe4000001140a */
[--C-:B------:R-:W-:Y:S02]  /*1060*/  SHF.R.S32.HI R14, RZ, 0x8, R10.reuse ;  /* 0x00000008ff0e7819 */ /* 0x100fe4000001140a */
[----:B------:R-:W-:Y:S01]  /*1070*/  SHF.R.S32.HI R15, RZ, 0x10, R10 ;  /* 0x00000010ff0f7819 */ /* 0x000fe2000001140a */
[----:B0-----:R0:W1:Y:S01]  /*1080*/  I2F.S8 R6, R12.B3 ;  /* 0x3000000c00067306 */ /* 0x0010620000001400 */
[----:B------:R-:W-:-:S02]  /*1090*/  SGXT R11, R10, 0x8 ;  /* 0x000000080a0b781a */ /* 0x000fc40000000200 */
[----:B------:R-:W-:Y:S02]  /*10a0*/  SGXT R10, R13, 0x8 ;  /* 0x000000080d0a781a */ /* 0x000fe40000000200 */
[----:B------:R-:W-:Y:S01]  /*10b0*/  SGXT R14, R14, 0x8 ;  /* 0x000000080e0e781a */ /* 0x000fe20000000200 */
[----:B------:R-:W-:Y:S01]  /*10c0*/  IMAD R13, R11, R11, RZ ;  /* 0x0000000b0b0d7224 */ /* 0x000fe200078e02ff */
[----:B------:R-:W-:Y:S01]  /*10d0*/  SGXT R15, R15, 0x8 ;  /* 0x000000080f0f781a */ /* 0x000fe20000000200 */
[----:B------:R0:W2:Y:S01]  /*10e0*/  I2F.S8 R7, R12 ;  /* 0x0000000c00077306 */ /* 0x0000a20000001400 */
[----:B------:R-:W-:Y:S02]  /*10f0*/  IMAD R11, R10, R10, RZ ;  /* 0x0000000a0a0b7224 */ /* 0x000fe400078e02ff */
[----:B------:R-:W-:Y:S01]  /*1100*/  IMAD R20, R14, R14, RZ ;  /* 0x0000000e0e147224 */ /* 0x000fe200078e02ff */
[----:B------:R-:W-:Y:S01]  /*1110*/  I2FP.F32.U32 R10, R13 ;  /* 0x0000000d000a7245 */ /* 0x000fe20000201000 */
[----:B------:R-:W-:Y:S01]  /*1120*/  IMAD R21, R15, R15, RZ ;  /* 0x0000000f0f157224 */ /* 0x000fe200078e02ff */
[----:B------:R-:W-:-:S02]  /*1130*/  I2FP.F32.U32 R11, R11 ;  /* 0x0000000b000b7245 */ /* 0x000fc40000201000 */
[----:B------:R0:W3:Y:S01]  /*1140*/  I2F.S8 R8, R12.B1 ;  /* 0x1000000c00087306 */ /* 0x0000e20000001400 */
[----:B------:R-:W-:Y:S02]  /*1150*/  I2FP.F32.U32 R20, R20 ;  /* 0x0000001400147245 */ /* 0x000fe40000201000 */
[----:B------:R-:W-:-:S05]  /*1160*/  I2FP.F32.U32 R21, R21 ;  /* 0x0000001500157245 */ /* 0x000fca0000201000 */
[----:B------:R0:W4:Y:S01]  /*1170*/  I2F.S8 R9, R12.B2 ;  /* 0x2000000c00097306 */ /* 0x0001220000001400 */
[----:B-12---:R-:W-:Y:S05]  /*1180*/  BRA.U !UP2, `(.L_x_12) ;  /* 0x000000050a8c7547 */ /* 0x006fea000b800000 */
[----:B------:R-:W-:Y:S01]  /*1190*/  UIADD3 UR9, UPT, UPT, UR7, 0x4000, URZ ;  /* 0x0000400007097890 */ /* 0x000fe2000fffe0ff */
[----:B------:R-:W-:-:S03]  /*11a0*/  MOV R24, RZ ;  /* 0x000000ff00187202 */ /* 0x000fc60000000f00 */
[----:B------:R-:W-:-:S12]  /*11b0*/  ULEA UR9, UR8, UR9, 0x18 ;  /* 0x0000000908097291 */ /* 0x000fd8000f8ec0ff */
.L_x_13:
[----:B0-----:R-:W0:Y:S02]  /*11c0*/  LDC.64 R12, c[0x0][0x398] ;  /* 0x0000e600ff0c7b82 */ /* 0x001e240000000a00 */
[----:B0-2---:R-:W-:-:S05]  /*11d0*/  IMAD R14, R24, R13, UR14 ;  /* 0x0000000e180e7e24 */ /* 0x005fca000f8e020d */
[----:B------:R-:W-:-:S04]  /*11e0*/  LEA R25, R14, UR9, 0x2 ;  /* 0x000000090e197c11 */ /* 0x000fc8000f8e10ff */
[C---:B------:R-:W-:Y:S01]  /*11f0*/  LEA R26, R13.reuse, R25, 0x2 ;  /* 0x000000190d1a7211 */ /* 0x040fe200078e10ff */
[----:B------:R-:W0:Y:S03]  /*1200*/  LDS R17, [R25] ;  /* 0x0000000019117984 */ /* 0x000e260000000800 */
[C---:B------:R-:W-:Y:S01]  /*1210*/  LEA R28, R13.reuse, R26, 0x2 ;  /* 0x0000001a0d1c7211 */ /* 0x040fe200078e10ff */
[----:B------:R-:W1:Y:S03]  /*1220*/  LDS R14, [R25+0x4] ;  /* 0x00000400190e7984 */ /* 0x000e660000000800 */
[----:B------:R-:W-:Y:S01]  /*1230*/  LEA R13, R13, R28, 0x2 ;  /* 0x0000001c0d0d7211 */ /* 0x000fe200078e10ff */
[----:B------:R-:W3:Y:S04]  /*1240*/  LDS R15, [R25+0x8] ;  /* 0x00000800190f7984 */ /* 0x000ee80000000800 */
[----:B------:R-:W2:Y:S04]  /*1250*/  LDS R22, [R26+0x4] ;  /* 0x000004001a167984 */ /* 0x000ea80000000800 */
[----:B------:R-:W5:Y:S04]  /*1260*/  LDS R19, [R26] ;  /* 0x000000001a137984 */ /* 0x000f680000000800 */
[----:B------:R-:W4:Y:S04]  /*1270*/  LDS R23, [R26+0x8] ;  /* 0x000008001a177984 */ /* 0x000f280000000800 */
[----:B------:R5:W4:Y:S01]  /*1280*/  LDS R18, [R25+0xc] ;  /* 0x00000c0019127984 */ /* 0x000b220000000800 */
[----:B0-----:R-:W-:Y:S01]  /*1290*/  FMUL R16, R6, R17 ;  /* 0x0000001106107220 */ /* 0x001fe20000400000 */
[----:B-1----:R-:W-:-:S03]  /*12a0*/  FMUL R17, R7, R14 ;  /* 0x0000000e07117220 */ /* 0x002fc60000400000 */
[----:B------:R-:W-:Y:S01]  /*12b0*/  FFMA R16, R16, R16, R11 ;  /* 0x0000001010107223 */ /* 0x000fe2000000000b */
[----:B------:R0:W1:Y:S01]  /*12c0*/  LDS R14, [R26+0xc] ;  /* 0x00000c001a0e7984 */ /* 0x0000620000000800 */
[----:B------:R-:W-:Y:S01]  /*12d0*/  FFMA R17, R17, R17, R10 ;  /* 0x0000001111117223 */ /* 0x000fe2000000000a */
[----:B---3--:R-:W-:-:S03]  /*12e0*/  FMUL R15, R8, R15 ;  /* 0x0000000f080f7220 */ /* 0x008fc60000400000 */
[----:B------:R-:W-:Y:S01]  /*12f0*/  FADD R16, R16, R17 ;  /* 0x0000001110107221 */ /* 0x000fe20000000000 */
[----:B--2---:R-:W-:Y:S01]  /*1300*/  FMUL R27, R7, R22 ;  /* 0x00000016071b7220 */ /* 0x004fe20000400000 */
[----:B------:R-:W-:Y:S01]  /*1310*/  FFMA R15, R15, R15, R20 ;  /* 0x0000000f0f0f7223 */ /* 0x000fe20000000014 */
[----:B------:R-:W2:Y:S01]  /*1320*/  LDS R17, [R28] ;  /* 0x000000001c117984 */ /* 0x000ea20000000800 */
[----:B-----5:R-:W-:Y:S01]  /*1330*/  FMUL R25, R6, R19 ;  /* 0x0000001306197220 */ /* 0x020fe20000400000 */
[----:B------:R-:W-:Y:S01]  /*1340*/  FFMA R22, R27, R27, R10 ;  /* 0x0000001b1b167223 */ /* 0x000fe2000000000a */
[----:B------:R-:W-:Y:S01]  /*1350*/  FADD R15, R15, R16 ;  /* 0x000000100f0f7221 */ /* 0x000fe20000000000 */
[----:B------:R-:W3:Y:S01]  /*1360*/  LDS R19, [R28+0x8] ;  /* 0x000008001c137984 */ /* 0x000ee20000000800 */
[----:B------:R-:W-:Y:S01]  /*1370*/  FFMA R25, R25, R25, R11 ;  /* 0x0000001919197223 */ /* 0x000fe2000000000b */
[----:B----4-:R-:W-:Y:S02]  /*1380*/  FMUL R23, R8, R23 ;  /* 0x0000001708177220 */ /* 0x010fe40000400000 */
[----:B------:R-:W4:Y:S01]  /*1390*/  LDS R16, [R28+0x4] ;  /* 0x000004001c107984 */ /* 0x000f220000000800 */
[----:B0-----:R-:W-:Y:S01]  /*13a0*/  FADD R26, R25, R22 ;  /* 0x00000016191a7221 */ /* 0x001fe20000000000 */
[----:B------:R-:W-:Y:S01]  /*13b0*/  FFMA R23, R23, R23, R20 ;  /* 0x0000001717177223 */ /* 0x000fe20000000014 */
[----:B------:R-:W-:Y:S01]  /*13c0*/  FMUL R18, R9, R18 ;  /* 0x0000001209127220 */ /* 0x000fe20000400000 */
[----:B------:R2:W0:Y:S01]  /*13d0*/  LDS R22, [R28+0xc] ;  /* 0x00000c001c167984 */ /* 0x0004220000000800 */
[----:B------:R-:W5:Y:S01]  /*13e0*/  LDC R25, c[0x0][0x3a0] ;  /* 0x0000e800ff197b82 */ /* 0x000f620000000800 */
[----:B------:R-:W-:Y:S01]  /*13f0*/  FADD R23, R23, R26 ;  /* 0x0000001a17177221 */ /* 0x000fe20000000000 */
[----:B------:R-:W-:-:S04]  /*1400*/  FFMA R26, R18, R18, R21 ;  /* 0x00000012121a7223 */ /* 0x000fc80000000015 */
[----:B------:R-:W-:Y:S01]  /*1410*/  FADD R26, R26, R15 ;  /* 0x0000000f1a1a7221 */ /* 0x000fe20000000000 */
[----:B-1----:R-:W-:-:S04]  /*1420*/  FMUL R14, R9, R14 ;  /* 0x0000000e090e7220 */ /* 0x002fc80000400000 */
[----:B------:R-:W-:Y:S02]  /*1430*/  FFMA R18, R14, R14, R21 ;  /* 0x0000000e0e127223 */ /* 0x000fe40000000015 */
[----:B------:R-:W1:Y:S02]  /*1440*/  LDC.64 R14, c[0x0][0x388] ;  /* 0x0000e200ff0e7b82 */ /* 0x000e640000000a00 */
[----:B------:R-:W-:Y:S01]  /*1450*/  FADD R18, R18, R23 ;  /* 0x0000001712127221 */ /* 0x000fe20000000000 */
[----:B--2---:R-:W-:-:S04]  /*1460*/  FMUL R28, R6, R17 ;  /* 0x00000011061c7220 */ /* 0x004fc80000400000 */
[----:B------:R-:W-:Y:S01]  /*1470*/  FFMA R28, R28, R28, R11 ;  /* 0x0000001c1c1c7223 */ /* 0x000fe2000000000b */
[----:B---3--:R-:W-:Y:S01]  /*1480*/  FMUL R19, R8, R19 ;  /* 0x0000001308137220 */ /* 0x008fe20000400000 */
[----:B----4-:R-:W-:Y:S01]  /*1490*/  FMUL R17, R7, R16 ;  /* 0x0000001007117220 */ /* 0x010fe20000400000 */
[----:B-----5:R-:W-:Y:S02]  /*14a0*/  IMAD R16, R24, R25, UR15 ;  /* 0x0000000f18107e24 */ /* 0x020fe4000f8e0219 */
[----:B------:R-:W-:Y:S01]  /*14b0*/  FFMA R19, R19, R19, R20 ;  /* 0x0000001313137223 */ /* 0x000fe20000000014 */
[----:B0-----:R-:W-:Y:S01]  /*14c0*/  FMUL R22, R9, R22 ;  /* 0x0000001609167220 */ /* 0x001fe20000400000 */
[----:B------:R-:W-:Y:S02]  /*14d0*/  IMAD R23, R16, R12, R5 ;  /* 0x0000000c10177224 */ /* 0x000fe400078e0205 */
[----:B------:R-:W-:Y:S01]  /*14e0*/  FFMA R17, R17, R17, R10 ;  /* 0x0000001111117223 */ /* 0x000fe2000000000a */
[----:B------:R-:W-:-:S03]  /*14f0*/  FFMA R27, R22, R22, R21 ;  /* 0x00000016161b7223 */ /* 0x000fc60000000015 */
[----:B------:R-:W-:Y:S01]  /*1500*/  FADD R28, R28, R17 ;  /* 0x000000111c1c7221 */ /* 0x000fe20000000000 */
[----:B-1----:R-:W-:-:S04]  /*1510*/  IMAD.WIDE.U32 R22, R23, 0x4, R14 ;  /* 0x0000000417167825 */ /* 0x002fc800078e000e */
[----:B------:R-:W-:Y:S01]  /*1520*/  FADD R28, R19, R28 ;  /* 0x0000001c131c7221 */ /* 0x000fe20000000000 */
[----:B------:R-:W2:Y:S03]  /*1530*/  LDG.E R17, desc[UR12][R22.64] ;  /* 0x0000000c16117981 */ /* 0x000ea6000c1e1900 */
[----:B------:R-:W-:Y:S01]  /*1540*/  FADD R27, R27, R28 ;  /* 0x0000001c1b1b7221 */ /* 0x000fe20000000000 */
[----:B--2---:R-:W-:Y:S01]  /*1550*/  FADD R29, R26, R17 ;  /* 0x000000111a1d7221 */ /* 0x004fe20000000000 */
[----:B------:R-:W-:-:S05]  /*1560*/  IADD3 R26, PT, PT, R16, R25, RZ ;  /* 0x00000019101a7210 */ /* 0x000fca0007ffe0ff */
[----:B------:R-:W-:-:S04]  /*1570*/  IMAD R17, R26, R12, R5 ;  /* 0x0000000c1a117224 */ /* 0x000fc800078e0205 */
[----:B------:R-:W-:Y:S01]  /*1580*/  IMAD.WIDE.U32 R16, R17, 0x4, R14 ;  /* 0x0000000411107825 */ /* 0x000fe200078e000e */
[----:B------:R0:W-:Y:S04]  /*1590*/  STG.E desc[UR12][R22.64], R29 ;  /* 0x0000001d16007986 */ /* 0x0001e8000c10190c */
[----:B------:R-:W2:Y:S01]  /*15a0*/  LDG.E R19, desc[UR12][R16.64] ;  /* 0x0000000c10137981 */ /* 0x000ea2000c1e1900 */
[----:B------:R-:W-:-:S03]  /*15b0*/  IADD3 R26, PT, PT, R26, R25, RZ ;  /* 0x000000191a1a7210 */ /* 0x000fc60007ffe0ff */
[----:B------:R-:W1:Y:S02]  /*15c0*/  LDS R23, [R13] ;  /* 0x000000000d177984 */ /* 0x000e640000000800 */
[----:B0-----:R-:W-:Y:S02]  /*15d0*/  IMAD R29, R26, R12, R5 ;  /* 0x0000000c1a1d7224 */ /* 0x001fe400078e0205 */
[----:B--2---:R-:W-:Y:S02]  /*15e0*/  FADD R28, R18, R19 ;  /* 0x00000013121c7221 */ /* 0x004fe40000000000 */
[----:B------:R-:W-:-:S03]  /*15f0*/  IMAD.WIDE.U32 R18, R29, 0x4, R14 ;  /* 0x000000041d127825 */ /* 0x000fc600078e000e */
[----:B------:R1:W-:Y:S04]  /*1600*/  STG.E desc[UR12][R16.64], R28 ;  /* 0x0000001c10007986 */ /* 0x0003e8000c10190c */
[----:B------:R-:W2:Y:S01]  /*1610*/  LDG.E R22, desc[UR12][R18.64] ;  /* 0x0000000c12167981 */ /* 0x000ea2000c1e1900 */
[----:B------:R-:W-:-:S03]  /*1620*/  IADD3 R25, PT, PT, R26, R25, RZ ;  /* 0x000000191a197210 */ /* 0x000fc60007ffe0ff */
[----:B------:R-:W-:Y:S02]  /*1630*/  LDS R26, [R13+0xc] ;  /* 0x00000c000d1a7984 */ /* 0x000fe40000000800 */
[----:B------:R-:W-:-:S04]  /*1640*/  IMAD R25, R25, R12, R5 ;  /* 0x0000000c19197224 */ /* 0x000fc800078e0205 */
[----:B------:R-:W-:Y:S02]  /*1650*/  IMAD.WIDE.U32 R14, R25, 0x4, R14 ;  /* 0x00000004190e7825 */ /* 0x000fe400078e000e */
[----:B------:R-:W0:Y:S02]  /*1660*/  LDS R25, [R13+0x8] ;  /* 0x000008000d197984 */ /* 0x000e240000000800 */
[----:B-1----:R-:W-:Y:S01]  /*1670*/  FMUL R16, R6, R23 ;  /* 0x0000001706107220 */ /* 0x002fe20000400000 */
[----:B--2---:R-:W-:Y:S02]  /*1680*/  FADD R27, R27, R22 ;  /* 0x000000161b1b7221 */ /* 0x004fe40000000000 */
[----:B------:R-:W1:Y:S04]  /*1690*/  LDS R22, [R13+0x4] ;  /* 0x000004000d167984 */ /* 0x000e680000000800 */
[----:B------:R2:W-:Y:S04]  /*16a0*/  STG.E desc[UR12][R18.64], R27 ;  /* 0x0000001b12007986 */ /* 0x0005e8000c10190c */
[----:B------:R-:W3:Y:S01]  /*16b0*/  LDG.E R12, desc[UR12][R14.64] ;  /* 0x0000000c0e0c7981 */ /* 0x000ee2000c1e1900 */
[----:B------:R-:W-:Y:S01]  /*16c0*/  FFMA R16, R16, R16, R11 ;  /* 0x0000001010107223 */ /* 0x000fe2000000000b */
[----:B0-----:R-:W-:Y:S01]  /*16d0*/  FMUL R25, R8, R25 ;  /* 0x0000001908197220 */ /* 0x001fe20000400000 */
[----:B------:R-:W-:-:S03]  /*16e0*/  FMUL R26, R9, R26 ;  /* 0x0000001a091a7220 */ /* 0x000fc60000400000 */
[----:B------:R-:W-:Y:S01]  /*16f0*/  FFMA R25, R25, R25, R20 ;  /* 0x0000001919197223 */ /* 0x000fe20000000014 */
[----:B------:R-:W-:Y:S01]  /*1700*/  FFMA R26, R26, R26, R21 ;  /* 0x0000001a1a1a7223 */ /* 0x000fe20000000015 */
[----:B-1----:R-:W-:-:S04]  /*1710*/  FMUL R17, R7, R22 ;  /* 0x0000001607117220 */ /* 0x002fc80000400000 */
[----:B------:R-:W-:-:S04]  /*1720*/  FFMA R17, R17, R17, R10 ;  /* 0x0000001111117223 */ /* 0x000fc8000000000a */
[----:B------:R-:W-:-:S04]  /*1730*/  FADD R16, R16, R17 ;  /* 0x0000001110107221 */ /* 0x000fc80000000000 */
[----:B------:R-:W-:-:S04]  /*1740*/  FADD R25, R25, R16 ;  /* 0x0000001019197221 */ /* 0x000fc80000000000 */
[----:B------:R-:W-:Y:S01]  /*1750*/  FADD R25, R26, R25 ;  /* 0x000000191a197221 */ /* 0x000fe20000000000 */
[----:B------:R-:W-:-:S04]  /*1760*/  IADD3 R24, PT, PT, R24, 0x4, RZ ;  /* 0x0000000418187810 */ /* 0x000fc80007ffe0ff */
[----:B------:R-:W-:Y:S01]  /*1770*/  ISETP.NE.AND P0, PT, R24, UR6, PT ;  /* 0x0000000618007c0c */ /* 0x000fe2000bf05270 */
[----:B---3--:R-:W-:-:S05]  /*1780*/  FADD R25, R25, R12 ;  /* 0x0000000c19197221 */ /* 0x008fca0000000000 */
[----:B------:R2:W-:Y:S07]  /*1790*/  STG.E desc[UR12][R14.64], R25 ;  /* 0x000000190e007986 */ /* 0x0005ee000c10190c */
[----:B------:R-:W-:Y:S05]  /*17a0*/  @P0 BRA `(.L_x_13) ;  /* 0xfffffff800840947 */ /* 0x000fea000383ffff */
[----:B--2---:R-:W-:-:S07]  /*17b0*/  MOV R18, UR6 ;  /* 0x0000000600127c02 */ /* 0x004fce0008000f00 */
.L_x_12:
[----:B------:R-:W-:-:S09]  /*17c0*/  UISETP.NE.AND UP2, UPT, UR11, URZ, UPT ;  /* 0x000000ff0b00728c */ /* 0x000fd2000bf45270 */
[----:B------:R-:W-:Y:S05]  /*17d0*/  BRA.U !UP2, `(.L_x_14) ;  /* 0x000000050a4c7547 */ /* 0x000fea000b800000 */
[----:B------:R-:W-:Y:S02]  /*17e0*/  UISETP.NE.AND UP2, UPT, UR11, 0x1, UPT ;  /* 0x000000010b00788c */ /* 0x000fe4000bf45270 */
[----:B------:R-:W-:-:S07]  /*17f0*/  ULOP3.LUT UP3, URZ, UR16, 0x1, URZ, 0xc0, !UPT ;  /* 0x0000000110ff7892 */ /* 0x000fce000f86c0ff */
[----:B------:R-:W-:Y:S05]  /*1800*/  BRA.U !UP2, `(.L_x_15) ;  /* 0x000000010acc7547 */ /* 0x000fea000b800000 */
[----:B------:R-:W1:Y:S08]  /*1810*/  LDC R23, c[0x0][0x3a0] ;  /* 0x0000e800ff177b82 */ /* 0x000e700000000800 */
[----:B0-----:R-:W0:Y:S08]  /*1820*/  LDC.64 R12, c[0x0][0x398] ;  /* 0x0000e600ff0c7b82 */ /* 0x001e300000000a00 */
[----:B------:R-:W2:Y:S01]  /*1830*/  LDC.64 R16, c[0x0][0x388] ;  /* 0x0000e200ff107b82 */ /* 0x000ea20000000a00 */
[----:B-1----:R-:W-:-:S04]  /*1840*/  IMAD R24, R18, R23, UR15 ;  /* 0x0000000f12187e24 */ /* 0x002fc8000f8e0217 */
[----:B0-----:R-:W-:-:S04]  /*1850*/  IMAD R15, R24, R12, R5 ;  /* 0x0000000c180f7224 */ /* 0x001fc800078e0205 */
[----:B--2---:R-:W-:-:S05]  /*1860*/  IMAD.WIDE.U32 R14, R15, 0x4, R16 ;  /* 0x000000040f0e7825 */ /* 0x004fca00078e0010 */
[----:B------:R-:W2:Y:S01]  /*1870*/  LDG.E R19, desc[UR12][R14.64] ;  /* 0x0000000c0e137981 */ /* 0x000ea2000c1e1900 */
[----:B------:R-:W-:Y:S01]  /*1880*/  UIADD3 UR9, UPT, UPT, UR7, 0x4000, URZ ;  /* 0x0000400007097890 */ /* 0x000fe2000fffe0ff */
[----:B------:R-:W-:Y:S01]  /*1890*/  IMAD R22, R18, R13, UR14 ;  /* 0x0000000e12167e24 */ /* 0x000fe2000f8e020d */
[----:B------:R-:W-:Y:S02]  /*18a0*/  IADD3 R23, PT, PT, R24, R23, RZ ;  /* 0x0000001718177210 */ /* 0x000fe40007ffe0ff */
[----:B------:R-:W-:-:S03]  /*18b0*/  ULEA UR9, UR8, UR9, 0x18 ;  /* 0x0000000908097291 */ /* 0x000fc6000f8ec0ff */
[----:B------:R-:W-:-:S03]  /*18c0*/  IMAD R23, R23, R12, R5 ;  /* 0x0000000c17177224 */ /* 0x000fc600078e0205 */
[----:B------:R-:W-:Y:S01]  /*18d0*/  LEA R22, R22, UR9, 0x2 ;  /* 0x0000000916167c11 */ /* 0x000fe2000f8e10ff */
[----:B------:R-:W-:-:S04]  /*18e0*/  IMAD.WIDE.U32 R16, R23, 0x4, R16 ;  /* 0x0000000417107825 */ /* 0x000fc800078e0010 */
[----:B------:R-:W0:Y:S04]  /*18f0*/  LDS R25, [R22] ;  /* 0x0000000016197984 */ /* 0x000e280000000800 */
[----:B------:R-:W1:Y:S01]  /*1900*/  LDS R28, [R22+0x4] ;  /* 0x00000400161c7984 */ /* 0x000e620000000800 */
[----:B0-----:R-:W-:Y:S01]  /*1910*/  FMUL R26, R6, R25 ;  /* 0x00000019061a7220 */ /* 0x001fe20000400000 */
[----:B-1----:R-:W-:-:S03]  /*1920*/  FMUL R25, R7, R28 ;  /* 0x0000001c07197220 */ /* 0x002fc60000400000 */
[----:B------:R-:W-:Y:S01]  /*1930*/  FFMA R26, R26, R26, R11 ;  /* 0x0000001a1a1a7223 */ /* 0x000fe2000000000b */
[----:B------:R-:W-:-:S04]  /*1940*/  FFMA R25, R25, R25, R10 ;  /* 0x0000001919197223 */ /* 0x000fc8000000000a */
[----:B------:R-:W-:Y:S02]  /*1950*/  FADD R26, R26, R25 ;  /* 0x000000191a1a7221 */ /* 0x000fe40000000000 */
[----:B------:R-:W3:Y:S02]  /*1960*/  LDS R25, [R22+0x8] ;  /* 0x0000080016197984 */ /* 0x000ee40000000800 */
[----:B---3--:R-:W-:-:S04]  /*1970*/  FMUL R25, R8, R25 ;  /* 0x0000001908197220 */ /* 0x008fc80000400000 */
[----:B------:R-:W-:-:S04]  /*1980*/  FFMA R25, R25, R25, R20 ;  /* 0x0000001919197223 */ /* 0x000fc80000000014 */
[----:B------:R-:W-:Y:S02]  /*1990*/  FADD R25, R25, R26 ;  /* 0x0000001a19197221 */ /* 0x000fe40000000000 */
[----:B------:R-:W4:Y:S02]  /*19a0*/  LDS R26, [R22+0xc] ;  /* 0x00000c00161a7984 */ /* 0x000f240000000800 */
[----:B----4-:R-:W-:-:S04]  /*19b0*/  FMUL R26, R9, R26 ;  /* 0x0000001a091a7220 */ /* 0x010fc80000400000 */
[----:B------:R-:W-:-:S04]  /*19c0*/  FFMA R26, R26, R26, R21 ;  /* 0x0000001a1a1a7223 */ /* 0x000fc80000000015 */
[----:B------:R-:W-:-:S04]  /*19d0*/  FADD R26, R26, R25 ;  /* 0x000000191a1a7221 */ /* 0x000fc80000000000 */
[----:B--2---:R-:W-:-:S05]  /*19e0*/  FADD R19, R26, R19 ;  /* 0x000000131a137221 */ /* 0x004fca0000000000 */
[----:B------:R-:W-:Y:S04]  /*19f0*/  STG.E desc[UR12][R14.64], R19 ;  /* 0x000000130e007986 */ /* 0x000fe8000c10190c */
[----:B------:R-:W2:Y:S01]  /*1a00*/  LDG.E R12, desc[UR12][R16.64] ;  /* 0x0000000c100c7981 */ /* 0x000ea2000c1e1900 */
[----:B------:R-:W-:Y:S02]  /*1a10*/  LEA R13, R13, R22, 0x2 ;  /* 0x000000160d0d7211 */ /* 0x000fe400078e10ff */
[----:B------:R-:W-:-:S03]  /*1a20*/  IADD3 R18, PT, PT, R18, 0x2, RZ ;  /* 0x0000000212127810 */ /* 0x000fc60007ffe0ff */
[----:B------:R-:W0:Y:S04]  /*1a30*/  LDS R23, [R13] ;  /* 0x000000000d177984 */ /* 0x000e280000000800 */
[----:B------:R-:W1:Y:S04]  /*1a40*/  LDS R24, [R13+0x4] ;  /* 0x000004000d187984 */ /* 0x000e680000000800 */
[----:B------:R-:W3:Y:S04]  /*1a50*/  LDS R25, [R13+0x8] ;  /* 0x000008000d197984 */ /* 0x000ee80000000800 */
[----:B------:R-:W4:Y:S01]  /*1a60*/  LDS R26, [R13+0xc] ;  /* 0x00000c000d1a7984 */ /* 0x000f220000000800 */
[----:B0-----:R-:W-:Y:S01]  /*1a70*/  FMUL R22, R6, R23 ;  /* 0x0000001706167220 */ /* 0x001fe20000400000 */
[----:B-1----:R-:W-:-:S03]  /*1a80*/  FMUL R23, R7, R24 ;  /* 0x0000001807177220 */ /* 0x002fc60000400000 */
[----:B------:R-:W-:Y:S01]  /*1a90*/  FFMA R22, R22, R22, R11 ;  /* 0x0000001616167223 */ /* 0x000fe2000000000b */
[----:B------:R-:W-:Y:S01]  /*1aa0*/  FFMA R23, R23, R23, R10 ;  /* 0x0000001717177223 */ /* 0x000fe2000000000a */
[----:B---3--:R-:W-:-:S03]  /*1ab0*/  FMUL R25, R8, R25 ;  /* 0x0000001908197220 */ /* 0x008fc60000400000 */
[----:B------:R-:W-:Y:S01]  /*1ac0*/  FADD R22, R22, R23 ;  /* 0x0000001716167221 */ /* 0x000fe20000000000 */
[----:B----4-:R-:W-:Y:S01]  /*1ad0*/  FMUL R26, R9, R26 ;  /* 0x0000001a091a7220 */ /* 0x010fe20000400000 */
[----:B------:R-:W-:-:S03]  /*1ae0*/  FFMA R25, R25, R25, R20 ;  /* 0x0000001919197223 */ /* 0x000fc60000000014 */
[----:B------:R-:W-:Y:S01]  /*1af0*/  FFMA R26, R26, R26, R21 ;  /* 0x0000001a1a1a7223 */ /* 0x000fe20000000015 */
[----:B------:R-:W-:-:S04]  /*1b00*/  FADD R25, R25, R22 ;  /* 0x0000001619197221 */ /* 0x000fc80000000000 */
[----:B------:R-:W-:-:S04]  /*1b10*/  FADD R25, R26, R25 ;  /* 0x000000191a197221 */ /* 0x000fc80000000000 */
[----:B--2---:R-:W-:-:S05]  /*1b20*/  FADD R25, R25, R12 ;  /* 0x0000000c19197221 */ /* 0x004fca0000000000 */
[----:B------:R1:W-:Y:S02]  /*1b30*/  STG.E desc[UR12][R16.64], R25 ;  /* 0x0000001910007986 */ /* 0x0003e4000c10190c */
.L_x_15:
[----:B------:R-:W-:Y:S05]  /*1b40*/  BRA.U !UP3, `(.L_x_14) ;  /* 0x000000010b707547 */ /* 0x000fea000b800000 */
[----:B-1----:R-:W1:Y:S08]  /*1b50*/  LDC R17, c[0x0][0x3a0] ;  /* 0x0000e800ff117b82 */ /* 0x002e700000000800 */
[----:B0-----:R-:W0:Y:S08]  /*1b60*/  LDC.64 R12, c[0x0][0x398] ;  /* 0x0000e600ff0c7b82 */ /* 0x001e300000000a00 */
[----:B------:R-:W2:Y:S01]  /*1b70*/  LDC.64 R14, c[0x0][0x388] ;  /* 0x0000e200ff0e7b82 */ /* 0x000ea20000000a00 */
[----:B-1----:R-:W-:-:S04]  /*1b80*/  IMAD R16, R18, R17, UR15 ;  /* 0x0000000f12107e24 */ /* 0x002fc8000f8e0211 */
[----:B0-----:R-:W-:-:S04]  /*1b90*/  IMAD R17, R16, R12, R5 ;  /* 0x0000000c10117224 */ /* 0x001fc800078e0205 */
[----:B--2---:R-:W-:-:S05]  /*1ba0*/  IMAD.WIDE.U32 R14, R17, 0x4, R14 ;  /* 0x00000004110e7825 */ /* 0x004fca00078e000e */
[----:B------:R-:W2:Y:S01]  /*1bb0*/  LDG.E R12, desc[UR12][R14.64] ;  /* 0x0000000c0e0c7981 */ /* 0x000ea2000c1e1900 */
[----:B------:R-:W-:Y:S01]  /*1bc0*/  UIADD3 UR7, UPT, UPT, UR7, 0x4000, URZ ;  /* 0x0000400007077890 */ /* 0x000fe2000fffe0ff */
[----:B------:R-:W-:-:S03]  /*1bd0*/  IMAD R13, R18, R13, UR14 ;  /* 0x0000000e120d7e24 */ /* 0x000fc6000f8e020d */
[----:B------:R-:W-:-:S06]  /*1be0*/  ULEA UR7, UR8, UR7, 0x18 ;  /* 0x0000000708077291 */ /* 0x000fcc000f8ec0ff */
[----:B------:R-:W-:-:S05]  /*1bf0*/  LEA R13, R13, UR7, 0x2 ;  /* 0x000000070d0d7c11 */ /* 0x000fca000f8e10ff */
        /* <DEDUP_REMOVED lines=17> */
.L_x_14:
[----:B------:R-:W-:Y:S05]  /*1d10*/  BRA.U UP1, `(.L_x_16) ;  /* 0xfffffff101907547 */ /* 0x000fea000b83ffff */
.L_x_11:
[----:B------:R-:W5:Y:S01]  /*1d20*/  LDCU UR4, c[0x0][0x398] ;  /* 0x00007300ff0477ac */ /* 0x000f620008000800 */
[----:B------:R-:W-:Y:S01]  /*1d30*/  IADD3 R5, PT, PT, R4, R5, RZ ;  /* 0x0000000504057210 */ /* 0x000fe20007ffe0ff */
[----:B------:R-:W-:Y:S03]  /*1d40*/  BAR.SYNC.DEFER_BLOCKING 0x0 ;  /* 0x0000000000007b1d */ /* 0x000fe60000010000 */
[----:B-----5:R-:W-:-:S13]  /*1d50*/  ISETP.GE.U32.AND P0, PT, R5, UR4, PT ;  /* 0x0000000405007c0c */ /* 0x020fda000bf06070 */
[----:B------:R-:W-:Y:S05]  /*1d60*/  @!P0 BRA `(.L_x_17) ;  /* 0xffffffe800bc8947 */ /* 0x000fea000383ffff */
[----:B------:R-:W-:Y:S05]  /*1d70*/  EXIT ;  /* 0x000000000000794d */ /* 0x000fea0003800000 */
.L_x_18:
[----:B------:R-:W-:-:S00]  /*1d80*/  BRA `(.L_x_18) ;  /* 0xfffffffc00fc7947 */ /* 0x000fc0000383ffff */
[----:B------:R-:W-:-:S00]  /*1d90*/  NOP ;  /* 0x0000000000007918 */ /* 0x000fc00000000000 */
        /* <DEDUP_REMOVED lines=14> */
.L_x_44:


//--------------------- .text._Z15beamform_sharedP5char4PfP6float4jjjj --------------------------
	.section	.text._Z15beamform_sharedP5char4PfP6float4jjjj,"ax",@progbits
	.align	128
        .global         _Z15beamform_sharedP5char4PfP6float4jjjj
        .type           _Z15beamform_sharedP5char4PfP6float4jjjj,@function
        .size           _Z15beamform_sharedP5char4PfP6float4jjjj,(.L_x_45 - _Z15beamform_sharedP5char4PfP6float4jjjj)
        .other          _Z15beamform_sharedP5char4PfP6float4jjjj,@"STO_CUDA_ENTRY STV_DEFAULT"
_Z15beamform_sharedP5char4PfP6float4jjjj:
.text._Z15beamform_sharedP5char4PfP6float4jjjj:
[----:B------:R-:W-:Y:S08]  /*0000*/  LDC R1, c[0x0][0x37c] ;  /* 0x0000df00ff017b82 */ /* 0x000ff00000000800 */
[----:B------:R-:W0:Y:S08]  /*0010*/  S2UR UR4, SR_CTAID.X ;  /* 0x00000000000479c3 */ /* 0x000e300000002500 */
[----:B------:R-:W0:Y:S02]  /*0020*/  LDC R0, c[0x0][0x398] ;  /* 0x0000e600ff007b82 */ /* 0x000e240000000800 */
[----:B0-----:R-:W-:-:S13]  /*0030*/  ISETP.LE.U32.AND P0, PT, R0, UR4, PT ;  /* 0x0000000400007c0c */ /* 0x001fda000bf03070 */
[----:B------:R-:W-:Y:S05]  /*0040*/  @P0 EXIT ;  /* 0x000000000000094d */ /* 0x000fea0003800000 */
[----:B------:R-:W0:Y:S01]  /*0050*/  LDC R2, c[0x0][0x360] ;  /* 0x0000d800ff027b82 */ /* 0x000e220000000800 */
[----:B------:R-:W1:Y:S01]  /*0060*/  S2R R3, SR_TID.X ;  /* 0x0000000000037919 */ /* 0x000e620000002100 */
[----:B------:R-:W2:Y:S01]  /*0070*/  LDCU.64 UR6, c[0x0][0x3a0] ;  /* 0x00007400ff0677ac */ /* 0x000ea20008000a00 */
[----:B------:R-:W-:Y:S01]  /*0080*/  MOV R20, UR4 ;  /* 0x0000000400147c02 */ /* 0x000fe20008000f00 */
[----:B------:R-:W3:Y:S01]  /*0090*/  LDCU UR8, c[0x0][0x39c] ;  /* 0x00007380ff0877ac */ /* 0x000ee20008000800 */
[----:B------:R-:W4:Y:S01]  /*00a0*/  LDCU.64 UR12, c[0x0][0x358] ;  /* 0x00006b00ff0c77ac */ /* 0x000f220008000a00 */
[----:B--2---:R-:W-:Y:S02]  /*00b0*/  UISETP.NE.AND UP0, UPT, UR7, URZ, UPT ;  /* 0x000000ff0700728c */ /* 0x004fe4000bf05270 */
[----:B------:R-:W-:Y:S01]  /*00c0*/  ULOP3.LUT UR14, UR7, 0x7, URZ, 0xc0, !UPT ;  /* 0x00000007070e7892 */ /* 0x000fe2000f8ec0ff */
[----:B0-----:R-:W-:Y:S01]  /*00d0*/  SHF.L.U32 R18, R2, 0x4, RZ ;  /* 0x0000000402127819 */ /* 0x001fe200000006ff */
[----:B------:R-:W-:Y:S01]  /*00e0*/  IMAD R0, R20, R2, RZ ;  /* 0x0000000214007224 */ /* 0x000fe200078e02ff */
[----:B---3--:R-:W-:-:S02]  /*00f0*/  UIMAD UR5, UR8, UR6, URZ ;  /* 0x00000006080572a4 */ /* 0x008fc4000f8e02ff */
[----:B------:R-:W-:Y:S02]  /*0100*/  ULOP3.LUT UR15, UR7, 0x3, URZ, 0xc0, !UPT ;  /* 0x00000003070f7892 */ /* 0x000fe4000f8ec0ff */
[----:B------:R-:W-:Y:S02]  /*0110*/  ULOP3.LUT UR6, UR7, 0xfffffff8, URZ, 0xc0, !UPT ;  /* 0xfffffff807067892 */ /* 0x000fe4000f8ec0ff */
[----:B------:R-:W-:Y:S02]  /*0120*/  ULOP3.LUT UR16, UR7, 0x1, URZ, 0xc0, !UPT ;  /* 0x0000000107107892 */ /* 0x000fe4000f8ec0ff */
[----:B------:R-:W-:Y:S02]  /*0130*/  ULOP3.LUT UR7, UR7, 0xfffffffc, URZ, 0xc0, !UPT ;  /* 0xfffffffc07077892 */ /* 0x000fe4000f8ec0ff */
[----:B------:R-:W-:Y:S02]  /*0140*/  USHF.R.U32.HI UR11, URZ, 0x2, UR8 ;  /* 0x00000002ff0b7899 */ /* 0x000fe40008011608 */
[----:B-1--4-:R-:W-:-:S11]  /*0150*/  UISETP.LT.U32.OR UP0, UPT, UR8, 0x4, !UP0 ;  /* 0x000000040800788c */ /* 0x012fd6000c701470 */
.L_x_42:
[----:B------:R-:W0:Y:S02]  /*0160*/  LDCU UR4, c[0x0][0x3a0] ;  /* 0x00007400ff0477ac */ /* 0x000e240008000800 */
[----:B0-----:R-:W-:Y:S01]  /*0170*/  ISETP.GE.U32.AND P0, PT, R3, UR4, PT ;  /* 0x0000000403007c0c */ /* 0x001fe2000bf06070 */
[----:B------:R-:W-:Y:S05]  /*0180*/  WARPSYNC.ALL ;  /* 0x0000000000007948 */ /* 0x000fea0003800000 */
[----:B------:R-:W-:Y:S07]  /*0190*/  BAR.SYNC.DEFER_BLOCKING 0x0 ;  /* 0x0000000000007b1d */ /* 0x000fee0000010000 */
[----:B-1234-:R-:W-:Y:S05]  /*01a0*/  @P0 BRA `(.L_x_19) ;  /* 0x0000001800880947 */ /* 0x01efea0003800000 */
[----:B------:R-:W-:-:S07]  /*01b0*/  MOV R19, R3 ;  /* 0x0000000300137202 */ /* 0x000fce0000000f00 */
.L_x_41:
[----:B------:R-:W-:Y:S01]  /*01c0*/  ISETP.GE.U32.AND P0, PT, R3, R18, PT ;  /* 0x000000120300720c */ /* 0x000fe20003f06070 */
[----:B------:R-:W-:-:S12]  /*01d0*/  BSSY.RECONVERGENT B0, `(.L_x_20) ;  /* 0x0000025000007945 */ /* 0x000fd80003800200 */
[----:B01234-:R-:W-:Y:S05]  /*01e0*/  @P0 BRA `(.L_x_21) ;  /* 0x00000000008c0947 */ /* 0x01ffea0003800000 */
[----:B------:R-:W0:Y:S01]  /*01f0*/  I2F.U32.RP R6, R2 ;  /* 0x0000000200067306 */ /* 0x000e220000209000 */
[----:B------:R-:W1:Y:S01]  /*0200*/  S2UR UR8, SR_CgaCtaId ;  /* 0x00000000000879c3 */ /* 0x000e620000008800 */
[----:B------:R-:W2:Y:S01]  /*0210*/  LDCU UR9, c[0x0][0x3a0] ;  /* 0x00007400ff0977ac */ /* 0x000ea20008000800 */
[----:B------:R-:W-:Y:S02]  /*0220*/  ISETP.NE.U32.AND P1, PT, R2, RZ, PT ;  /* 0x000000ff0200720c */ /* 0x000fe40003f25070 */
[----:B------:R-:W-:Y:S01]  /*0230*/  MOV R13, R3 ;  /* 0x00000003000d7202 */ /* 0x000fe20000000f00 */
[----:B------:R-:W-:Y:S02]  /*0240*/  UMOV UR4, 0x400 ;  /* 0x0000040000047882 */ /* 0x000fe40000000000 */
[----:B0-----:R-:W0:Y:S01]  /*0250*/  MUFU.RCP R6, R6 ;  /* 0x0000000600067308 */ /* 0x001e220000001000 */
[----:B-1----:R-:W-:-:S06]  /*0260*/  ULEA UR4, UR8, UR4, 0x18 ;  /* 0x0000000408047291 */ /* 0x002fcc000f8ec0ff */
[----:B------:R-:W-:Y:S02]  /*0270*/  LEA R9, R3, UR4, 0x2 ;  /* 0x0000000403097c11 */ /* 0x000fe4000f8e10ff */
[----:B0-----:R-:W-:Y:S01]  /*0280*/  IADD3 R4, PT, PT, R6, 0xffffffe, RZ ;  /* 0x0ffffffe06047810 */ /* 0x001fe20007ffe0ff */
[----:B--2---:R-:W-:-:S03]  /*0290*/  IMAD R6, R20, UR9, R19 ;  /* 0x0000000914067c24 */ /* 0x004fc6000f8e0213 */
[----:B------:R0:W1:Y:S02]  /*02a0*/  F2I.FTZ.U32.TRUNC.NTZ R5, R4 ;  /* 0x0000000400057305 */ /* 0x000064000021f000 */
[----:B0-----:R-:W-:Y:S01]  /*02b0*/  HFMA2 R4, -RZ, RZ, 0, 0 ;  /* 0x00000000ff047431 */ /* 0x001fe200000001ff */
[----:B-1----:R-:W-:-:S05]  /*02c0*/  IADD3 R7, PT, PT, RZ, -R5, RZ ;  /* 0x80000005ff077210 */ /* 0x002fca0007ffe0ff */
[----:B------:R-:W-:-:S04]  /*02d0*/  IMAD R7, R7, R2, RZ ;  /* 0x0000000207077224 */ /* 0x000fc800078e02ff */
[----:B------:R-:W-:Y:S02]  /*02e0*/  IMAD.HI.U32 R8, R5, R7, R4 ;  /* 0x0000000705087227 */ /* 0x000fe400078e0004 */
[----:B------:R-:W0:Y:S04]  /*02f0*/  LDC.64 R4, c[0x0][0x380] ;  /* 0x0000e000ff047b82 */ /* 0x000e280000000a00 */
[----:B------:R-:W-:-:S05]  /*0300*/  IMAD.HI.U32 R8, R8, R19, RZ ;  /* 0x0000001308087227 */ /* 0x000fca00078e00ff */
[----:B------:R-:W-:-:S05]  /*0310*/  IADD3 R8, PT, PT, -R8, RZ, RZ ;  /* 0x000000ff08087210 */ /* 0x000fca0007ffe1ff */
[----:B------:R-:W-:-:S05]  /*0320*/  IMAD R7, R2, R8, R19 ;  /* 0x0000000802077224 */ /* 0x000fca00078e0213 */
[----:B------:R-:W-:-:S13]  /*0330*/  ISETP.GE.U32.AND P0, PT, R7, R2, PT ;  /* 0x000000020700720c */ /* 0x000fda0003f06070 */
[----:B------:R-:W-:-:S04]  /*0340*/  @P0 IADD3 R7, PT, PT, R7, -R2, RZ ;  /* 0x8000000207070210 */ /* 0x000fc80007ffe0ff */
[----:B------:R-:W-:-:S13]  /*0350*/  ISETP.GE.U32.AND P0, PT, R7, R2, PT ;  /* 0x000000020700720c */ /* 0x000fda0003f06070 */
[-C--:B------:R-:W-:Y:S02]  /*0360*/  @P0 IADD3 R7, PT, PT, R7, -R2.reuse, RZ ;  /* 0x8000000207070210 */ /* 0x080fe40007ffe0ff */
[----:B------:R-:W-:-:S04]  /*0370*/  @!P1 LOP3.LUT R7, RZ, R2, RZ, 0x33, !PT ;  /* 0x00000002ff079212 */ /* 0x000fc800078e33ff */
[----:B------:R-:W-:-:S04]  /*0380*/  IADD3 R6, PT, PT, R6, -R7, RZ ;  /* 0x8000000706067210 */ /* 0x000fc80007ffe0ff */
[----:B0-----:R-:W-:-:S07]  /*0390*/  LEA R11, R6, R3, 0x4 ;  /* 0x00000003060b7211 */ /* 0x001fce00078e20ff */
.L_x_22:
[----:B------:R-:W-:-:S06]  /*03a0*/  IMAD.WIDE.U32 R6, R11, 0x4, R4 ;  /* 0x000000040b067825 */ /* 0x000fcc00078e0004 */
[----:B------:R-:W2:Y:S01]  /*03b0*/  LDG.E R6, desc[UR12][R6.64] ;  /* 0x0000000c06067981 */ /* 0x000ea2000c1e1900 */
[C---:B------:R-:W-:Y:S02]  /*03c0*/  IADD3 R13, PT, PT, R2.reuse, R13, RZ ;  /* 0x0000000d020d7210 */ /* 0x040fe40007ffe0ff */
[C---:B------:R-:W-:Y:S02]  /*03d0*/  IADD3 R11, PT, PT, R2.reuse, R11, RZ ;  /* 0x0000000b020b7210 */ /* 0x040fe40007ffe0ff */
[----:B------:R-:W-:Y:S01]  /*03e0*/  ISETP.GE.U32.AND P0, PT, R13, R18, PT ;  /* 0x000000120d00720c */ /* 0x000fe20003f06070 */
[----:B--2---:R0:W-:Y:S02]  /*03f0*/  STS [R9], R6 ;  /* 0x0000000609007388 */ /* 0x0041e40000000800 */
[----:B0-----:R-:W-:-:S10]  /*0400*/  LEA R9, R2, R9, 0x2 ;  /* 0x0000000902097211 */ /* 0x001fd400078e10ff */
[----:B------:R-:W-:Y:S05]  /*0410*/  @!P0 BRA `(.L_x_22) ;  /* 0xfffffffc00e08947 */ /* 0x000fea000383ffff */
.L_x_21:
[----:B------:R-:W-:Y:S05]  /*0420*/  BSYNC.RECONVERGENT B0 ;  /* 0x0000000000007941 */ /* 0x000fea0003800200 */
.L_x_20:
[----:B------:R-:W0:Y:S02]  /*0430*/  LDCU UR4, c[0x0][0x3a4] ;  /* 0x00007480ff0477ac */ /* 0x000e240008000800 */
[----:B0-----:R-:W-:-:S04]  /*0440*/  MOV R17, UR4 ;  /* 0x0000000400117c02 */ /* 0x001fc80008000f00 */
[----:B------:R-:W-:-:S13]  /*0450*/  ISETP.NE.AND P0, PT, R17, RZ, PT ;  /* 0x000000ff1100720c */ /* 0x000fda0003f05270 */
[----:B------:R-:W-:Y:S05]  /*0460*/  @!P0 BRA `(.L_x_23) ;  /* 0x00000004001c8947 */ /* 0x000fea0003800000 */
[----:B------:R-:W-:Y:S01]  /*0470*/  ISETP.GE.U32.AND P0, PT, R17, 0x8, PT ;  /* 0x000000081100780c */ /* 0x000fe20003f06070 */
[----:B------:R-:W-:-:S12]  /*0480*/  UMOV UR4, URZ ;  /* 0x000000ff00047c82 */ /* 0x000fd80008000000 */
[----:B------:R-:W-:Y:S05]  /*0490*/  @!P0 BRA `(.L_x_24) ;  /* 0x0000000000688947 */ /* 0x000fea0003800000 */
[----:B------:R-:W0:Y:S01]  /*04a0*/  S2UR UR8, SR_CgaCtaId ;  /* 0x00000000000879c3 */ /* 0x000e220000008800 */
[----:B------:R-:W-:Y:S02]  /*04b0*/  UMOV UR4, 0x400 ;  /* 0x0000040000047882 */ /* 0x000fe40000000000 */
[----:B------:R-:W-:-:S04]  /*04c0*/  UIADD3 UR4, UPT, UPT, UR4, 0x4000, URZ ;  /* 0x0000400004047890 */ /* 0x000fc8000fffe0ff */
[----:B0-----:R-:W-:-:S03]  /*04d0*/  ULEA UR8, UR8, UR4, 0x18 ;  /* 0x0000000408087291 */ /* 0x001fc6000f8ec0ff */
[----:B------:R-:W-:-:S09]  /*04e0*/  UMOV UR4, URZ ;  /* 0x000000ff00047c82 */ /* 0x000fd20008000000 */
.L_x_25:
[----:B0-----:R-:W-:Y:S01]  /*04f0*/  IMAD R4, R2, UR4, R3 ;  /* 0x0000000402047c24 */ /* 0x001fe2000f8e0203 */
[----:B------:R-:W-:-:S04]  /*0500*/  UIADD3 UR4, UPT, UPT, UR4, 0x8, URZ ;  /* 0x0000000804047890 */ /* 0x000fc8000fffe0ff */
[----:B------:R-:W-:Y:S01]  /*0510*/  LEA R5, R4, UR8, 0x2 ;  /* 0x0000000804057c11 */ /* 0x000fe2000f8e10ff */
[----:B------:R-:W-:-:S03]  /*0520*/  UISETP.NE.AND UP1, UPT, UR4, UR6, UPT ;  /* 0x000000060400728c */ /* 0x000fc6000bf25270 */
[C---:B------:R-:W-:Y:S01]  /*0530*/  LEA R7, R2.reuse, R5, 0x2 ;  /* 0x0000000502077211 */ /* 0x040fe200078e10ff */
[----:B------:R0:W-:Y:S03]  /*0540*/  STS [R5], RZ ;  /* 0x000000ff05007388 */ /* 0x0001e60000000800 */
        /* <DEDUP_REMOVED lines=10> */
[----:B------:R-:W-:Y:S01]  /*05f0*/  LEA R4, R2, R21, 0x2 ;  /* 0x0000001502047211 */ /* 0x000fe200078e10ff */
[----:B------:R0:W-:Y:S04]  /*0600*/  STS [R21], RZ ;  /* 0x000000ff15007388 */ /* 0x0001e80000000800 */
[----:B------:R0:W-:Y:S01]  /*0610*/  STS [R4], RZ ;  /* 0x000000ff04007388 */ /* 0x0001e20000000800 */
[----:B------:R-:W-:Y:S05]  /*0620*/  BRA.U UP1, `(.L_x_25) ;  /* 0xfffffffd01b07547 */ /* 0x000fea000b83ffff */
[----:B------:R-:W-:-:S05]  /*0630*/  UMOV UR4, UR6 ;  /* 0x0000000600047c82 */ /* 0x000fca0008000000 */
.L_x_24:
[----:B------:R-:W-:-:S09]  /*0640*/  UISETP.NE.AND UP1, UPT, UR14, URZ, UPT ;  /* 0x000000ff0e00728c */ /* 0x000fd2000bf25270 */
[----:B------:R-:W-:Y:S05]  /*0650*/  BRA.U !UP1, `(.L_x_23) ;  /* 0x0000000109a07547 */ /* 0x000fea000b800000 */
[----:B------:R-:W-:Y:S02]  /*0660*/  UIADD3 UR8, UPT, UPT, UR14, -0x1, URZ ;  /* 0xffffffff0e087890 */ /* 0x000fe4000fffe0ff */
[----:B------:R-:W-:Y:S02]  /*0670*/  UISETP.NE.AND UP2, UPT, UR15, URZ, UPT ;  /* 0x000000ff0f00728c */ /* 0x000fe4000bf45270 */
[----:B------:R-:W-:-:S09]  /*0680*/  UISETP.GE.U32.AND UP1, UPT, UR8, 0x3, UPT ;  /* 0x000000030800788c */ /* 0x000fd2000bf26070 */
[----:B------:R-:W-:Y:S05]  /*0690*/  BRA.U !UP1, `(.L_x_26) ;  /* 0x0000000109387547 */ /* 0x000fea000b800000 */
[----:B------:R-:W1:Y:S01]  /*06a0*/  S2UR UR9, SR_CgaCtaId ;  /* 0x00000000000979c3 */ /* 0x000e620000008800 */
[----:B------:R-:W-:Y:S01]  /*06b0*/  UMOV UR8, 0x400 ;  /* 0x0000040000087882 */ /* 0x000fe20000000000 */
[----:B0-----:R-:W-:Y:S01]  /*06c0*/  IMAD R4, R2, UR4, R3 ;  /* 0x0000000402047c24 */ /* 0x001fe2000f8e0203 */
[----:B------:R-:W-:Y:S02]  /*06d0*/  UIADD3 UR8, UPT, UPT, UR8, 0x4000, URZ ;  /* 0x0000400008087890 */ /* 0x000fe4000fffe0ff */
[----:B------:R-:W-:Y:S02]  /*06e0*/  UIADD3 UR4, UPT, UPT, UR4, 0x4, URZ ;  /* 0x0000000404047890 */ /* 0x000fe4000fffe0ff */
[----:B-1----:R-:W-:-:S06]  /*06f0*/  ULEA UR8, UR9, UR8, 0x18 ;  /* 0x0000000809087291 */ /* 0x002fcc000f8ec0ff */
[----:B------:R-:W-:-:S04]  /*0700*/  LEA R5, R4, UR8, 0x2 ;  /* 0x0000000804057c11 */ /* 0x000fc8000f8e10ff */
[C---:B------:R-:W-:Y:S01]  /*0710*/  LEA R7, R2.reuse, R5, 0x2 ;  /* 0x0000000502077211 */ /* 0x040fe200078e10ff */
[----:B------:R1:W-:Y:S03]  /*0720*/  STS [R5], RZ ;  /* 0x000000ff05007388 */ /* 0x0003e60000000800 */
[C---:B------:R-:W-:Y:S01]  /*0730*/  LEA R9, R2.reuse, R7, 0x2 ;  /* 0x0000000702097211 */ /* 0x040fe200078e10ff */
[----:B------:R1:W-:Y:S03]  /*0740*/  STS [R7], RZ ;  /* 0x000000ff07007388 */ /* 0x0003e60000000800 */
[----:B------:R-:W-:Y:S01]  /*0750*/  LEA R4, R2, R9, 0x2 ;  /* 0x0000000902047211 */ /* 0x000fe200078e10ff */
[----:B------:R1:W-:Y:S04]  /*0760*/  STS [R9], RZ ;  /* 0x000000ff09007388 */ /* 0x0003e80000000800 */
[----:B------:R1:W-:Y:S02]  /*0770*/  STS [R4], RZ ;  /* 0x000000ff04007388 */ /* 0x0003e40000000800 */
.L_x_26:
[----:B------:R-:W-:Y:S05]  /*0780*/  BRA.U !UP2, `(.L_x_23) ;  /* 0x000000010a547547 */ /* 0x000fea000b800000 */
[----:B------:R-:W-:Y:S02]  /*0790*/  UISETP.NE.AND UP1, UPT, UR15, 0x1, UPT ;  /* 0x000000010f00788c */ /* 0x000fe4000bf25270 */
[----:B------:R-:W-:-:S07]  /*07a0*/  UISETP.NE.AND UP2, UPT, UR16, URZ, UPT ;  /* 0x000000ff1000728c */ /* 0x000fce000bf45270 */
[----:B------:R-:W-:Y:S05]  /*07b0*/  BRA.U !UP1, `(.L_x_27) ;  /* 0x0000000109287547 */ /* 0x000fea000b800000 */
[----:B------:R-:W2:Y:S01]  /*07c0*/  S2UR UR9, SR_CgaCtaId ;  /* 0x00000000000979c3 */ /* 0x000ea20000008800 */
[----:B------:R-:W-:Y:S01]  /*07d0*/  UMOV UR8, 0x400 ;  /* 0x0000040000087882 */ /* 0x000fe20000000000 */
[----:B01----:R-:W-:Y:S01]  /*07e0*/  IMAD R4, R2, UR4, R3 ;  /* 0x0000000402047c24 */ /* 0x003fe2000f8e0203 */
[----:B------:R-:W-:Y:S02]  /*07f0*/  UIADD3 UR8, UPT, UPT, UR8, 0x4000, URZ ;  /* 0x0000400008087890 */ /* 0x000fe4000fffe0ff */
[----:B------:R-:W-:Y:S02]  /*0800*/  UIADD3 UR4, UPT, UPT, UR4, 0x2, URZ ;  /* 0x0000000204047890 */ /* 0x000fe4000fffe0ff */
[----:B--2---:R-:W-:-:S06]  /*0810*/  ULEA UR8, UR9, UR8, 0x18 ;  /* 0x0000000809087291 */ /* 0x004fcc000f8ec0ff */
[----:B------:R-:W-:-:S04]  /*0820*/  LEA R5, R4, UR8, 0x2 ;  /* 0x0000000804057c11 */ /* 0x000fc8000f8e10ff */
[----:B------:R-:W-:Y:S01]  /*0830*/  LEA R4, R2, R5, 0x2 ;  /* 0x0000000502047211 */ /* 0x000fe200078e10ff */
[----:B------:R2:W-:Y:S04]  /*0840*/  STS [R5], RZ ;  /* 0x000000ff05007388 */ /* 0x0005e80000000800 */
[----:B------:R2:W-:Y:S02]  /*0850*/  STS [R4], RZ ;  /* 0x000000ff04007388 */ /* 0x0005e40000000800 */
.L_x_27:
[----:B------:R-:W-:Y:S05]  /*0860*/  BRA.U !UP2, `(.L_x_23) ;  /* 0x000000010a1c7547 */ /* 0x000fea000b800000 */
[----:B------:R-:W3:Y:S01]  /*0870*/  S2UR UR9, SR_CgaCtaId ;  /* 0x00000000000979c3 */ /* 0x000ee20000008800 */
[----:B------:R-:W-:Y:S01]  /*0880*/  UMOV UR8, 0x400 ;  /* 0x0000040000087882 */ /* 0x000fe20000000000 */
[----:B012---:R-:W-:Y:S01]  /*0890*/  IMAD R4, R2, UR4, R3 ;  /* 0x0000000402047c24 */ /* 0x007fe2000f8e0203 */
[----:B------:R-:W-:-:S04]  /*08a0*/  UIADD3 UR8, UPT, UPT, UR8, 0x4000, URZ ;  /* 0x0000400008087890 */ /* 0x000fc8000fffe0ff */
[----:B---3--:R-:W-:-:S06]  /*08b0*/  ULEA UR8, UR9, UR8, 0x18 ;  /* 0x0000000809087291 */ /* 0x008fcc000f8ec0ff */
[----:B------:R-:W-:-:S05]  /*08c0*/  LEA R4, R4, UR8, 0x2 ;  /* 0x0000000804047c11 */ /* 0x000fca000f8e10ff */
[----:B------:R3:W-:Y:S02]  /*08d0*/  STS [R4], RZ ;  /* 0x000000ff04007388 */ /* 0x0007e40000000800 */
.L_x_23:
[----:B------:R-:W-:Y:S05]  /*08e0*/  WARPSYNC.ALL ;  /* 0x0000000000007948 */ /* 0x000fea0003800000 */
[----:B------:R-:W-:Y:S06]  /*08f0*/  BAR.SYNC.DEFER_BLOCKING 0x0 ;  /* 0x0000000000007b1d */ /* 0x000fec0000010000 */
[----:B------:R-:W-:Y:S05]  /*0900*/  BRA.U UP0, `(.L_x_28) ;  /* 0x0000000d00007547 */ /* 0x000fea000b800000 */
[----:B------:R-:W-:-:S05]  /*0910*/  UMOV UR4, URZ ;  /* 0x000000ff00047c82 */ /* 0x000fca0008000000 */
.L_x_33:
[----:B----4-:R-:W4:Y:S01]  /*0920*/  S2UR UR9, SR_CgaCtaId ;  /* 0x00000000000979c3 */ /* 0x010f220000008800 */
[----:B------:R-:W-:Y:S01]  /*0930*/  UMOV UR8, 0x400 ;  /* 0x0000040000087882 */ /* 0x000fe20000000000 */
[----:B0123--:R-:W-:Y:S01]  /*0940*/  LEA R4, R3, UR4, 0x4 ;  /* 0x0000000403047c11 */ /* 0x00ffe2000f8e20ff */
[----:B------:R-:W-:-:S05]  /*0950*/  HFMA2 R12, -RZ, RZ, 0, 0 ;  /* 0x00000000ff0c7431 */ /* 0x000fca00000001ff */
[----:B------:R-:W0:Y:S01]  /*0960*/  LDC.64 R16, c[0x0][0x3a0] ;  /* 0x0000e800ff107b82 */ /* 0x000e220000000a00 */
[----:B----4-:R-:W-:-:S06]  /*0970*/  ULEA UR10, UR9, UR8, 0x18 ;  /* 0x00000008090a7291 */ /* 0x010fcc000f8ec0ff */
[----:B------:R-:W-:Y:S02]  /*0980*/  LEA R4, R4, UR10, 0x2 ;  /* 0x0000000a04047c11 */ /* 0x000fe4000f8e10ff */
[----:B0-----:R-:W-:Y:S01]  /*0990*/  ISETP.GE.U32.AND P0, PT, R17, 0x4, PT ;  /* 0x000000041100780c */ /* 0x001fe20003f06070 */
[----:B------:R-:W-:Y:S01]  /*09a0*/  IMAD R28, R16, UR4, R19 ;  /* 0x00000004101c7c24 */ /* 0x000fe2000f8e0213 */
[----:B------:R-:W-:Y:S01]  /*09b0*/  UIADD3 UR4, UPT, UPT, UR4, 0x1, URZ ;  /* 0x0000000104047890 */ /* 0x000fe2000fffe0ff */
[----:B------:R-:W0:Y:S03]  /*09c0*/  LDS R6, [R4] ;  /* 0x0000000004067984 */ /* 0x000e260000000800 */
[----:B------:R-:W-:Y:S01]  /*09d0*/  UISETP.NE.AND UP1, UPT, UR4, UR11, UPT ;  /* 0x0000000b0400728c */ /* 0x000fe2000bf25270 */
[----:B------:R-:W1:Y:S01]  /*09e0*/  LDS R5, [R4+0x20] ;  /* 0x0000200004057984 */ /* 0x000e620000000800 */
[----:B0-----:R-:W-:-:S02]  /*09f0*/  SHF.R.S32.HI R7, RZ, 0x18, R6 ;  /* 0x00000018ff077819 */ /* 0x001fc40000011406 */
[--C-:B------:R-:W-:Y:S02]  /*0a00*/  SHF.R.S32.HI R8, RZ, 0x8, R6.reuse ;  /* 0x00000008ff087819 */ /* 0x100fe40000011406 */
[----:B------:R-:W-:Y:S01]  /*0a10*/  SHF.R.S32.HI R9, RZ, 0x10, R6 ;  /* 0x00000010ff097819 */ /* 0x000fe20000011406 */
[----:B-1----:R0:W1:Y:S01]  /*0a20*/  I2F.S8 R22, R5.B3 ;  /* 0x3000000500167306 */ /* 0x0020620000001400 */
[----:B------:R-:W-:Y:S02]  /*0a30*/  SGXT R4, R7, 0x8 ;  /* 0x000000080704781a */ /* 0x000fe40000000200 */
[----:B------:R-:W-:Y:S02]  /*0a40*/  SGXT R7, R8, 0x8 ;  /* 0x000000080807781a */ /* 0x000fe40000000200 */
[----:B------:R-:W-:Y:S01]  /*0a50*/  SGXT R6, R6, 0x8 ;  /* 0x000000080606781a */ /* 0x000fe20000000200 */
[----:B------:R-:W-:Y:S01]  /*0a60*/  IMAD R27, R4, R4, RZ ;  /* 0x00000004041b7224 */ /* 0x000fe200078e02ff */
[----:B------:R-:W-:Y:S01]  /*0a70*/  SGXT R8, R9, 0x8 ;  /* 0x000000080908781a */ /* 0x000fe20000000200 */
[----:B------:R0:W2:Y:S01]  /*0a80*/  I2F.S8 R21, R5 ;  /* 0x0000000500157306 */ /* 0x0000a20000001400 */
[----:B------:R-:W-:-:S02]  /*0a90*/  IMAD R25, R7, R7, RZ ;  /* 0x0000000707197224 */ /* 0x000fc400078e02ff */
[----:B------:R-:W-:Y:S01]  /*0aa0*/  IMAD R26, R6, R6, RZ ;  /* 0x00000006061a7224 */ /* 0x000fe200078e02ff */
[----:B------:R-:W-:Y:S01]  /*0ab0*/  I2FP.F32.U32 R27, R27 ;  /* 0x0000001b001b7245 */ /* 0x000fe20000201000 */
[----:B------:R-:W-:Y:S01]  /*0ac0*/  IMAD R16, R8, R8, RZ ;  /* 0x0000000808107224 */ /* 0x000fe200078e02ff */
[----:B------:R-:W-:Y:S02]  /*0ad0*/  I2FP.F32.U32 R25, R25 ;  /* 0x0000001900197245 */ /* 0x000fe40000201000 */
[----:B------:R0:W3:Y:S01]  /*0ae0*/  I2F.S8 R24, R5.B1 ;  /* 0x1000000500187306 */ /* 0x0000e20000001400 */
[----:B------:R-:W-:Y:S02]  /*0af0*/  I2FP.F32.U32 R26, R26 ;  /* 0x0000001a001a7245 */ /* 0x000fe40000201000 */
[----:B------:R-:W-:-:S05]  /*0b00*/  I2FP.F32.U32 R16, R16 ;  /* 0x0000001000107245 */ /* 0x000fca0000201000 */
[----:B------:R0:W4:Y:S01]  /*0b10*/  I2F.S8 R23, R5.B2 ;  /* 0x2000000500177306 */ /* 0x0001220000001400 */
[----:B-12---:R-:W-:Y:S05]  /*0b20*/  @!P0 BRA `(.L_x_29) ;  /* 0x0000000400548947 */ /* 0x006fea0003800000 */
[----:B------:R-:W-:Y:S01]  /*0b30*/  UIADD3 UR10, UPT, UPT, UR8, 0x4000, URZ ;  /* 0x00004000080a7890 */ /* 0x000fe2000fffe0ff */
[----:B------:R-:W-:-:S03]  /*0b40*/  MOV R29, RZ ;  /* 0x000000ff001d7202 */ /* 0x000fc60000000f00 */
[----:B------:R-:W-:-:S12]  /*0b50*/  ULEA UR10, UR9, UR10, 0x18 ;  /* 0x0000000a090a7291 */ /* 0x000fd8000f8ec0ff */
.L_x_30:
[----:B-1----:R-:W1:Y:S01]  /*0b60*/  LDC.64 R12, c[0x0][0x390] ;  /* 0x0000e400ff0c7b82 */ /* 0x002e620000000a00 */
[----:B------:R-:W-:-:S05]  /*0b70*/  IMAD R15, R29, UR5, RZ ;  /* 0x000000051d0f7c24 */ /* 0x000fca000f8e02ff */
[C---:B------:R-:W-:Y:S02]  /*0b80*/  LEA.HI R9, R15.reuse, R28, RZ, 0x1e ;  /* 0x0000001c0f097211 */ /* 0x040fe400078ff0ff */
[----:B------:R-:W-:-:S04]  /*0b90*/  IADD3 R15, PT, PT, R15, UR5, RZ ;  /* 0x000000050f0f7c10 */ /* 0x000fc8000fffe0ff */
[----:B0-----:R-:W-:Y:S01]  /*0ba0*/  LEA.HI R5, R15, R28, RZ, 0x1e ;  /* 0x0000001c0f057211 */ /* 0x001fe200078ff0ff */
[----:B-1----:R-:W-:-:S06]  /*0bb0*/  IMAD.WIDE.U32 R8, R9, 0x10, R12 ;  /* 0x0000001009087825 */ /* 0x002fcc00078e000c */
[----:B------:R-:W2:Y:S01]  /*0bc0*/  LDG.E.128 R8, desc[UR12][R8.64] ;  /* 0x0000000c08087981 */ /* 0x000ea2000c1e1d00 */
[----:B------:R-:W-:-:S06]  /*0bd0*/  IMAD.WIDE.U32 R4, R5, 0x10, R12 ;  /* 0x0000001005047825 */ /* 0x000fcc00078e000c */
[----:B------:R-:W5:Y:S01]  /*0be0*/  LDG.E.128 R4, desc[UR12][R4.64] ;  /* 0x0000000c04047981 */ /* 0x000f62000c1e1d00 */
[----:B------:R-:W-:Y:S01]  /*0bf0*/  IADD3 R15, PT, PT, R15, UR5, RZ ;  /* 0x000000050f0f7c10 */ /* 0x000fe2000fffe0ff */
[----:B--2---:R-:W-:Y:S01]  /*0c00*/  FMUL R14, R22, R11 ;  /* 0x0000000b160e7220 */ /* 0x004fe20000400000 */
[----:B------:R-:W-:-:S03]  /*0c10*/  FMUL R11, R21, R8 ;  /* 0x00000008150b7220 */ /* 0x000fc60000400000 */
[----:B------:R-:W-:Y:S01]  /*0c20*/  FFMA R14, R14, R14, R27 ;  /* 0x0000000e0e0e7223 */ /* 0x000fe2000000001b */
[----:B------:R-:W-:-:S04]  /*0c30*/  FFMA R11, R11, R11, R26 ;  /* 0x0000000b0b0b7223 */ /* 0x000fc8000000001a */
[----:B------:R-:W-:Y:S01]  /*0c40*/  FADD R11, R14, R11 ;  /* 0x0000000b0e0b7221 */ /* 0x000fe20000000000 */
[----:B---3--:R-:W-:Y:S01]  /*0c50*/  FMUL R14, R24, R9 ;  /* 0x00000009180e7220 */ /* 0x008fe20000400000 */
[----:B------:R-:W-:-:S03]  /*0c60*/  LEA.HI R9, R15, R28, RZ, 0x1e ;  /* 0x0000001c0f097211 */ /* 0x000fc600078ff0ff */
[----:B------:R-:W-:Y:S01]  /*0c70*/  FFMA R8, R14, R14, R25 ;  /* 0x0000000e0e087223 */ /* 0x000fe20000000019 */
[----:B-----5:R-:W-:Y:S01]  /*0c80*/  FMUL R14, R22, R7 ;  /* 0x00000007160e7220 */ /* 0x020fe20000400000 */
[----:B------:R-:W-:Y:S02]  /*0c90*/  FMUL R7, R21, R4 ;  /* 0x0000000415077220 */ /* 0x000fe40000400000 */
[----:B------:R-:W-:Y:S01]  /*0ca0*/  FADD R8, R8, R11 ;  /* 0x0000000b08087221 */ /* 0x000fe20000000000 */
[----:B------:R-:W-:Y:S01]  /*0cb0*/  FFMA R4, R14, R14, R27 ;  /* 0x0000000e0e047223 */ /* 0x000fe2000000001b */
[----:B------:R-:W-:-:S04]  /*0cc0*/  FFMA R7, R7, R7, R26 ;  /* 0x0000000707077223 */ /* 0x000fc8000000001a */
[----:B------:R-:W-:Y:S01]  /*0cd0*/  FADD R4, R4, R7 ;  /* 0x0000000704047221 */ /* 0x000fe20000000000 */
[----:B----4-:R-:W-:-:S04]  /*0ce0*/  FMUL R7, R23, R10 ;  /* 0x0000000a17077220 */ /* 0x010fc80000400000 */
[----:B------:R-:W-:-:S04]  /*0cf0*/  FFMA R7, R7, R7, R16 ;  /* 0x0000000707077223 */ /* 0x000fc80000000010 */
[----:B------:R-:W-:Y:S01]  /*0d00*/  FADD R7, R7, R8 ;  /* 0x0000000807077221 */ /* 0x000fe20000000000 */
[----:B------:R-:W-:-:S06]  /*0d10*/  IMAD.WIDE.U32 R8, R9, 0x10, R12 ;  /* 0x0000001009087825 */ /* 0x000fcc00078e000c */
[----:B------:R-:W2:Y:S01]  /*0d20*/  LDG.E.128 R8, desc[UR12][R8.64] ;  /* 0x0000000c08087981 */ /* 0x000ea2000c1e1d00 */
[----:B------:R-:W-:-:S04]  /*0d30*/  IADD3 R15, PT, PT, R15, UR5, RZ ;  /* 0x000000050f0f7c10 */ /* 0x000fc8000fffe0ff */
[----:B------:R-:W-:-:S05]  /*0d40*/  LEA.HI R15, R15, R28, RZ, 0x1e ;  /* 0x0000001c0f0f7211 */ /* 0x000fca00078ff0ff */
[----:B------:R-:W-:-:S06]  /*0d50*/  IMAD.WIDE.U32 R12, R15, 0x10, R12 ;  /* 0x000000100f0c7825 */ /* 0x000fcc00078e000c */
[----:B------:R-:W3:Y:S01]  /*0d60*/  LDG.E.128 R12, desc[UR12][R12.64] ;  /* 0x0000000c0c0c7981 */ /* 0x000ee2000c1e1d00 */
[----:B------:R-:W-:-:S04]  /*0d70*/  FMUL R5, R24, R5 ;  /* 0x0000000518057220 */ /* 0x000fc80000400000 */
[----:B------:R-:W-:-:S04]  /*0d80*/  FFMA R5, R5, R5, R25 ;  /* 0x0000000505057223 */ /* 0x000fc80000000019 */
[----:B------:R-:W-:Y:S01]  /*0d90*/  FADD R4, R5, R4 ;  /* 0x0000000405047221 */ /* 0x000fe20000000000 */
[----:B------:R-:W-:-:S04]  /*0da0*/  FMUL R5, R23, R6 ;  /* 0x0000000617057220 */ /* 0x000fc80000400000 */
[----:B------:R-:W-:-:S04]  /*0db0*/  FFMA R5, R5, R5, R16 ;  /* 0x0000000505057223 */ /* 0x000fc80000000010 */
[----:B------:R-:W-:Y:S01]  /*0dc0*/  FADD R4, R5, R4 ;  /* 0x0000000405047221 */ /* 0x000fe20000000000 */
[----:B------:R-:W-:Y:S01]  /*0dd0*/  IMAD R5, R2, R29, R3 ;  /* 0x0000001d02057224 */ /* 0x000fe200078e0203 */
[----:B------:R-:W-:-:S04]  /*0de0*/  IADD3 R29, PT, PT, R29, 0x4, RZ ;  /* 0x000000041d1d7810 */ /* 0x000fc80007ffe0ff */
[----:B------:R-:W-:Y:S02]  /*0df0*/  LEA R5, R5, UR10, 0x2 ;  /* 0x0000000a05057c11 */ /* 0x000fe4000f8e10ff */
[----:B------:R-:W-:-:S03]  /*0e00*/  ISETP.NE.AND P0, PT, R29, UR7, PT ;  /* 0x000000071d007c0c */ /* 0x000fc6000bf05270 */
[----:B------:R-:W0:Y:S02]  /*0e10*/  LDS R6, [R5] ;  /* 0x0000000005067984 */ /* 0x000e240000000800 */
[----:B0-----:R-:W-:Y:S01]  /*0e20*/  FADD R6, R7, R6 ;  /* 0x0000000607067221 */ /* 0x001fe20000000000 */
[----:B------:R-:W-:-:S04]  /*0e30*/  LEA R7, R2, R5, 0x2 ;  /* 0x0000000502077211 */ /* 0x000fc800078e10ff */
[----:B------:R-:W-:Y:S04]  /*0e40*/  STS [R5], R6 ;  /* 0x0000000605007388 */ /* 0x000fe80000000800 */
[----:B------:R-:W0:Y:S02]  /*0e50*/  LDS R6, [R7] ;  /* 0x0000000007067984 */ /* 0x000e240000000800 */
[----:B0-----:R-:W-:-:S05]  /*0e60*/  FADD R4, R4, R6 ;  /* 0x0000000604047221 */ /* 0x001fca0000000000 */
[----:B------:R2:W-:Y:S02]  /*0e70*/  STS [R7], R4 ;  /* 0x0000000407007388 */ /* 0x0005e40000000800 */
[----:B--2---:R-:W-:Y:S01]  /*0e80*/  FMUL R4, R22, R11 ;  /* 0x0000000b16047220 */ /* 0x004fe20000400000 */
[----:B------:R-:W-:Y:S01]  /*0e90*/  LEA R11, R2, R7, 0x2 ;  /* 0x00000007020b7211 */ /* 0x000fe200078e10ff */
[----:B------:R-:W-:Y:S02]  /*0ea0*/  FMUL R6, R21, R8 ;  /* 0x0000000815067220 */ /* 0x000fe40000400000 */
[----:B------:R-:W-:Y:S02]  /*0eb0*/  FFMA R8, R4, R4, R27 ;  /* 0x0000000404087223 */ /* 0x000fe4000000001b */
[----:B------:R-:W0:Y:S01]  /*0ec0*/  LDS R4, [R11] ;  /* 0x000000000b047984 */ /* 0x000e220000000800 */
[----:B------:R-:W-:Y:S01]  /*0ed0*/  FFMA R5, R6, R6, R26 ;  /* 0x0000000606057223 */ /* 0x000fe2000000001a */
[----:B------:R-:W-:-:S03]  /*0ee0*/  FMUL R6, R24, R9 ;  /* 0x0000000918067220 */ /* 0x000fc60000400000 */
[----:B------:R-:W-:Y:S01]  /*0ef0*/  FADD R8, R8, R5 ;  /* 0x0000000508087221 */ /* 0x000fe20000000000 */
[----:B------:R-:W-:Y:S01]  /*0f00*/  FFMA R6, R6, R6, R25 ;  /* 0x0000000606067223 */ /* 0x000fe20000000019 */
[----:B------:R-:W-:-:S03]  /*0f10*/  FMUL R5, R23, R10 ;  /* 0x0000000a17057220 */ /* 0x000fc60000400000 */
[----:B------:R-:W-:Y:S01]  /*0f20*/  FADD R6, R6, R8 ;  /* 0x0000000806067221 */ /* 0x000fe20000000000 */
[----:B------:R-:W-:Y:S01]  /*0f30*/  FFMA R5, R5, R5, R16 ;  /* 0x0000000505057223 */ /* 0x000fe20000000010 */
[----:B---3--:R-:W-:Y:S01]  /*0f40*/  FMUL R8, R22, R15 ;  /* 0x0000000f16087220 */ /* 0x008fe20000400000 */
[----:B------:R-:W-:Y:S01]  /*0f50*/  FMUL R7, R21, R12 ;  /* 0x0000000c15077220 */ /* 0x000fe20000400000 */
[----:B------:R-:W-:Y:S01]  /*0f60*/  FMUL R10, R24, R13 ;  /* 0x0000000d180a7220 */ /* 0x000fe20000400000 */
[----:B------:R-:W-:Y:S01]  /*0f70*/  FADD R5, R5, R6 ;  /* 0x0000000605057221 */ /* 0x000fe20000000000 */
[----:B------:R-:W-:Y:S01]  /*0f80*/  FFMA R8, R8, R8, R27 ;  /* 0x0000000808087223 */ /* 0x000fe2000000001b */
[----:B------:R-:W-:Y:S01]  /*0f90*/  FFMA R7, R7, R7, R26 ;  /* 0x0000000707077223 */ /* 0x000fe2000000001a */
[----:B------:R-:W-:Y:S01]  /*0fa0*/  FMUL R9, R23, R14 ;  /* 0x0000000e17097220 */ /* 0x000fe20000400000 */
[----:B------:R-:W-:Y:S02]  /*0fb0*/  FFMA R10, R10, R10, R25 ;  /* 0x0000000a0a0a7223 */ /* 0x000fe40000000019 */
[----:B------:R-:W-:Y:S01]  /*0fc0*/  FADD R7, R8, R7 ;  /* 0x0000000708077221 */ /* 0x000fe20000000000 */
[----:B------:R-:W-:-:S03]  /*0fd0*/  FFMA R9, R9, R9, R16 ;  /* 0x0000000909097223 */ /* 0x000fc60000000010 */
[----:B------:R-:W-:-:S04]  /*0fe0*/  FADD R10, R10, R7 ;  /* 0x000000070a0a7221 */ /* 0x000fc80000000000 */
[----:B------:R-:W-:Y:S01]  /*0ff0*/  FADD R10, R9, R10 ;  /* 0x0000000a090a7221 */ /* 0x000fe20000000000 */
[----:B0-----:R-:W-:Y:S01]  /*1000*/  FADD R6, R5, R4 ;  /* 0x0000000405067221 */ /* 0x001fe20000000000 */
[----:B------:R-:W-:-:S04]  /*1010*/  LEA R4, R2, R11, 0x2 ;  /* 0x0000000b02047211 */ /* 0x000fc800078e10ff */
[----:B------:R-:W-:Y:S04]  /*1020*/  STS [R11], R6 ;  /* 0x000000060b007388 */ /* 0x000fe80000000800 */
[----:B------:R-:W0:Y:S02]  /*1030*/  LDS R5, [R4] ;  /* 0x0000000004057984 */ /* 0x000e240000000800 */
[----:B0-----:R-:W-:-:S05]  /*1040*/  FADD R5, R10, R5 ;  /* 0x000000050a057221 */ /* 0x001fca0000000000 */
[----:B------:R1:W-:Y:S01]  /*1050*/  STS [R4], R5 ;  /* 0x0000000504007388 */ /* 0x0003e20000000800 */
[----:B------:R-:W-:Y:S05]  /*1060*/  @P0 BRA `(.L_x_30) ;  /* 0xfffffff800bc0947 */ /* 0x000fea000383ffff */
[----:B------:R-:W-:-:S07]  /*1070*/  MOV R12, UR7 ;  /* 0x00000007000c7c02 */ /* 0x000fce0008000f00 */
.L_x_29:
[----:B------:R-:W-:-:S09]  /*1080*/  UISETP.NE.AND UP2, UPT, UR15, URZ, UPT ;  /* 0x000000ff0f00728c */ /* 0x000fd2000bf45270 */
[----:B------:R-:W-:Y:S05]  /*1090*/  BRA.U !UP2, `(.L_x_31) ;  /* 0x000000050a187547 */ /* 0x000fea000b800000 */
[----:B------:R-:W-:Y:S02]  /*10a0*/  UISETP.NE.AND UP2, UPT, UR15, 0x1, UPT ;  /* 0x000000010f00788c */ /* 0x000fe4000bf45270 */
[----:B------:R-:W-:-:S07]  /*10b0*/  UISETP.NE.AND UP3, UPT, UR16, URZ, UPT ;  /* 0x000000ff1000728c */ /* 0x000fce000bf65270 */
[----:B------:R-:W-:Y:S05]  /*10c0*/  BRA.U !UP2, `(.L_x_32) ;  /* 0x000000010aac7547 */ /* 0x000fea000b800000 */
[----:B------:R-:W2:Y:S01]  /*10d0*/  LDC.64 R8, c[0x0][0x390] ;  /* 0x0000e400ff087b82 */ /* 0x000ea20000000a00 */
[----:B------:R-:W-:-:S05]  /*10e0*/  IMAD R11, R12, UR5, RZ ;  /* 0x000000050c0b7c24 */ /* 0x000fca000f8e02ff */
[----:B01----:R-:W-:-:S05]  /*10f0*/  LEA.HI R5, R11, R28, RZ, 0x1e ;  /* 0x0000001c0b057211 */ /* 0x003fca00078ff0ff */
[----:B--2---:R-:W-:-:S06]  /*1100*/  IMAD.WIDE.U32 R4, R5, 0x10, R8 ;  /* 0x0000001005047825 */ /* 0x004fcc00078e0008 */
[----:B------:R-:W2:Y:S01]  /*1110*/  LDG.E.128 R4, desc[UR12][R4.64] ;  /* 0x0000000c04047981 */ /* 0x000ea2000c1e1d00 */
[----:B------:R-:W-:-:S04]  /*1120*/  IADD3 R11, PT, PT, R11, UR5, RZ ;  /* 0x000000050b0b7c10 */ /* 0x000fc8000fffe0ff */
[----:B------:R-:W-:-:S05]  /*1130*/  LEA.HI R11, R11, R28, RZ, 0x1e ;  /* 0x0000001c0b0b7211 */ /* 0x000fca00078ff0ff */
[----:B------:R-:W-:-:S06]  /*1140*/  IMAD.WIDE.U32 R8, R11, 0x10, R8 ;  /* 0x000000100b087825 */ /* 0x000fcc00078e0008 */
[----:B------:R-:W5:Y:S01]  /*1150*/  LDG.E.128 R8, desc[UR12][R8.64] ;  /* 0x0000000c08087981 */ /* 0x000f62000c1e1d00 */
[----:B------:R-:W-:Y:S01]  /*1160*/  UIADD3 UR10, UPT, UPT, UR8, 0x4000, URZ ;  /* 0x00004000080a7890 */ /* 0x000fe2000fffe0ff */
[C---:B------:R-:W-:Y:S01]  /*1170*/  IMAD R15, R12.reuse, R2, R3 ;  /* 0x000000020c0f7224 */ /* 0x040fe200078e0203 */
[----:B------:R-:W-:Y:S02]  /*1180*/  IADD3 R12, PT, PT, R12, 0x2, RZ ;  /* 0x000000020c0c7810 */ /* 0x000fe40007ffe0ff */
[----:B------:R-:W-:Y:S01]  /*1190*/  ULEA UR10, UR9, UR10, 0x18 ;  /* 0x0000000a090a7291 */ /* 0x000fe2000f8ec0ff */
[----:B--2---:R-:W-:-:S05]  /*11a0*/  FMUL R14, R22, R7 ;  /* 0x00000007160e7220 */ /* 0x004fca0000400000 */
[----:B------:R-:W-:Y:S01]  /*11b0*/  LEA R7, R15, UR10, 0x2 ;  /* 0x0000000a0f077c11 */ /* 0x000fe2000f8e10ff */
[----:B------:R-:W-:Y:S01]  /*11c0*/  FMUL R13, R21, R4 ;  /* 0x00000004150d7220 */ /* 0x000fe20000400000 */
[----:B------:R-:W-:-:S03]  /*11d0*/  FFMA R14, R14, R14, R27 ;  /* 0x0000000e0e0e7223 */ /* 0x000fc6000000001b */
[----:B------:R-:W0:Y:S01]  /*11e0*/  LDS R4, [R7] ;  /* 0x0000000007047984 */ /* 0x000e220000000800 */
[----:B------:R-:W-:-:S04]  /*11f0*/  FFMA R13, R13, R13, R26 ;  /* 0x0000000d0d0d7223 */ /* 0x000fc8000000001a */
[----:B------:R-:W-:Y:S01]  /*1200*/  FADD R13, R14, R13 ;  /* 0x0000000d0e0d7221 */ /* 0x000fe20000000000 */
[----:B---3--:R-:W-:Y:S01]  /*1210*/  FMUL R14, R24, R5 ;  /* 0x00000005180e7220 */ /* 0x008fe20000400000 */
[----:B----4-:R-:W-:-:S03]  /*1220*/  FMUL R5, R23, R6 ;  /* 0x0000000617057220 */ /* 0x010fc60000400000 */
[----:B------:R-:W-:Y:S01]  /*1230*/  FFMA R14, R14, R14, R25 ;  /* 0x0000000e0e0e7223 */ /* 0x000fe20000000019 */
[----:B------:R-:W-:-:S03]  /*1240*/  FFMA R5, R5, R5, R16 ;  /* 0x0000000505057223 */ /* 0x000fc60000000010 */
[----:B------:R-:W-:-:S04]  /*1250*/  FADD R14, R14, R13 ;  /* 0x0000000d0e0e7221 */ /* 0x000fc80000000000 */
[----:B------:R-:W-:Y:S01]  /*1260*/  FADD R5, R5, R14 ;  /* 0x0000000e05057221 */ /* 0x000fe20000000000 */
[----:B-----5:R-:W-:Y:S01]  /*1270*/  FMUL R14, R22, R11 ;  /* 0x0000000b160e7220 */ /* 0x020fe20000400000 */
[----:B------:R-:W-:Y:S01]  /*1280*/  FMUL R11, R21, R8 ;  /* 0x00000008150b7220 */ /* 0x000fe20000400000 */
[----:B------:R-:W-:Y:S01]  /*1290*/  FMUL R8, R24, R9 ;  /* 0x0000000918087220 */ /* 0x000fe20000400000 */
[----:B------:R-:W-:Y:S01]  /*12a0*/  FMUL R9, R23, R10 ;  /* 0x0000000a17097220 */ /* 0x000fe20000400000 */
[----:B------:R-:W-:Y:S01]  /*12b0*/  FFMA R14, R14, R14, R27 ;  /* 0x0000000e0e0e7223 */ /* 0x000fe2000000001b */
[----:B------:R-:W-:Y:S01]  /*12c0*/  FFMA R11, R11, R11, R26 ;  /* 0x0000000b0b0b7223 */ /* 0x000fe2000000001a */
[----:B------:R-:W-:Y:S01]  /*12d0*/  FFMA R8, R8, R8, R25 ;  /* 0x0000000808087223 */ /* 0x000fe20000000019 */
[----:B------:R-:W-:Y:S02]  /*12e0*/  FFMA R9, R9, R9, R16 ;  /* 0x0000000909097223 */ /* 0x000fe40000000010 */
[----:B------:R-:W-:-:S04]  /*12f0*/  FADD R11, R14, R11 ;  /* 0x0000000b0e0b7221 */ /* 0x000fc80000000000 */
[----:B------:R-:W-:-:S04]  /*1300*/  FADD R8, R8, R11 ;  /* 0x0000000b08087221 */ /* 0x000fc80000000000 */
[----:B------:R-:W-:Y:S01]  /*1310*/  FADD R8, R9, R8 ;  /* 0x0000000809087221 */ /* 0x000fe20000000000 */
[----:B0-----:R-:W-:Y:S01]  /*1320*/  FADD R6, R5, R4 ;  /* 0x0000000405067221 */ /* 0x001fe20000000000 */
[----:B------:R-:W-:-:S04]  /*1330*/  LEA R4, R2, R7, 0x2 ;  /* 0x0000000702047211 */ /* 0x000fc800078e10ff */
[----:B------:R-:W-:Y:S04]  /*1340*/  STS [R7], R6 ;  /* 0x0000000607007388 */ /* 0x000fe80000000800 */
[----:B------:R-:W0:Y:S02]  /*1350*/  LDS R5, [R4] ;  /* 0x0000000004057984 */ /* 0x000e240000000800 */
[----:B0-----:R-:W-:-:S05]  /*1360*/  FADD R5, R8, R5 ;  /* 0x0000000508057221 */ /* 0x001fca0000000000 */
[----:B------:R2:W-:Y:S02]  /*1370*/  STS [R4], R5 ;  /* 0x0000000504007388 */ /* 0x0005e40000000800 */
.L_x_32:
[----:B------:R-:W-:Y:S05]  /*1380*/  BRA.U !UP3, `(.L_x_31) ;  /* 0x000000010b5c7547 */ /* 0x000fea000b800000 */
[----:B012---:R-:W0:Y:S01]  /*1390*/  LDC.64 R4, c[0x0][0x390] ;  /* 0x0000e400ff047b82 */ /* 0x007e220000000a00 */
[----:B------:R-:W-:-:S05]  /*13a0*/  IMAD R7, R12, UR5, RZ ;  /* 0x000000050c077c24 */ /* 0x000fca000f8e02ff */
[----:B------:R-:W-:-:S05]  /*13b0*/  LEA.HI R7, R7, R28, RZ, 0x1e ;  /* 0x0000001c07077211 */ /* 0x000fca00078ff0ff */
[----:B0-----:R-:W-:-:S06]  /*13c0*/  IMAD.WIDE.U32 R4, R7, 0x10, R4 ;  /* 0x0000001007047825 */ /* 0x001fcc00078e0004 */
[----:B------:R-:W2:Y:S01]  /*13d0*/  LDG.E.128 R4, desc[UR12][R4.64] ;  /* 0x0000000c04047981 */ /* 0x000ea2000c1e1d00 */
[----:B------:R-:W-:Y:S01]  /*13e0*/  UIADD3 UR8, UPT, UPT, UR8, 0x4000, URZ ;  /* 0x0000400008087890 */ /* 0x000fe2000fffe0ff */
[----:B------:R-:W-:-:S03]  /*13f0*/  IMAD R8, R2, R12, R3 ;  /* 0x0000000c02087224 */ /* 0x000fc600078e0203 */
[----:B------:R-:W-:-:S06]  /*1400*/  ULEA UR8, UR9, UR8, 0x18 ;  /* 0x0000000809087291 */ /* 0x000fcc000f8ec0ff */
[----:B------:R-:W-:-:S05]  /*1410*/  LEA R8, R8, UR8, 0x2 ;  /* 0x0000000808087c11 */ /* 0x000fca000f8e10ff */
[----:B------:R-:W0:Y:S01]  /*1420*/  LDS R9, [R8] ;  /* 0x0000000008097984 */ /* 0x000e220000000800 */
[----:B--2---:R-:W-:Y:S01]  /*1430*/  FMUL R22, R22, R7 ;  /* 0x0000000716167220 */ /* 0x004fe20000400000 */
[----:B------:R-:W-:Y:S01]  /*1440*/  FMUL R21, R21, R4 ;  /* 0x0000000415157220 */ /* 0x000fe20000400000 */
[----:B---3--:R-:W-:Y:S01]  /*1450*/  FMUL R24, R24, R5 ;  /* 0x0000000518187220 */ /* 0x008fe20000400000 */
[----:B----4-:R-:W-:Y:S01]  /*1460*/  FMUL R23, R23, R6 ;  /* 0x0000000617177220 */ /* 0x010fe20000400000 */
[----:B------:R-:W-:Y:S01]  /*1470*/  FFMA R22, R22, R22, R27 ;  /* 0x0000001616167223 */ /* 0x000fe2000000001b */
[----:B------:R-:W-:Y:S01]  /*1480*/  FFMA R21, R21, R21, R26 ;  /* 0x0000001515157223 */ /* 0x000fe2000000001a */
[----:B------:R-:W-:Y:S01]  /*1490*/  FFMA R24, R24, R24, R25 ;  /* 0x0000001818187223 */ /* 0x000fe20000000019 */
[----:B------:R-:W-:Y:S02]  /*14a0*/  FFMA R16, R23, R23, R16 ;  /* 0x0000001717107223 */ /* 0x000fe40000000010 */
[----:B------:R-:W-:-:S04]  /*14b0*/  FADD R21, R22, R21 ;  /* 0x0000001516157221 */ /* 0x000fc80000000000 */
[----:B------:R-:W-:-:S04]  /*14c0*/  FADD R21, R24, R21 ;  /* 0x0000001518157221 */ /* 0x000fc80000000000 */
[----:B------:R-:W-:-:S04]  /*14d0*/  FADD R16, R16, R21 ;  /* 0x0000001510107221 */ /* 0x000fc80000000000 */
[----:B0-----:R-:W-:-:S05]  /*14e0*/  FADD R9, R16, R9 ;  /* 0x0000000910097221 */ /* 0x001fca0000000000 */
[----:B------:R0:W-:Y:S02]  /*14f0*/  STS [R8], R9 ;  /* 0x0000000908007388 */ /* 0x0001e40000000800 */
.L_x_31:
[----:B------:R-:W-:Y:S05]  /*1500*/  BRA.U UP1, `(.L_x_33) ;  /* 0xfffffff501047547 */ /* 0x000fea000b83ffff */
.L_x_28:
[----:B------:R-:W-:Y:S01]  /*1510*/  BAR.SYNC.DEFER_BLOCKING 0x0 ;  /* 0x0000000000007b1d */ /* 0x000fe20000010000 */
[----:B------:R-:W-:-:S05]  /*1520*/  ISETP.NE.AND P0, PT, R17, RZ, PT ;  /* 0x000000ff1100720c */ /* 0x000fca0003f05270 */
[----:B------:R-:W-:Y:S08]  /*1530*/  BSSY.RECONVERGENT B0, `(.L_x_34) ;  /* 0x0000064000007945 */ /* 0x000ff00003800200 */
[----:B------:R-:W-:Y:S05]  /*1540*/  @!P0 BRA `(.L_x_35) ;  /* 0x0000000400888947 */ /* 0x000fea0003800000 */
[----:B------:R-:W-:Y:S01]  /*1550*/  ISETP.GE.U32.AND P0, PT, R17, 0x8, PT ;  /* 0x000000081100780c */ /* 0x000fe20003f06070 */
[----:B------:R-:W-:Y:S01]  /*1560*/  BSSY.RECONVERGENT B1, `(.L_x_36) ;  /* 0x0000028000017945 */ /* 0x000fe20003800200 */
[----:B0123--:R-:W-:-:S11]  /*1570*/  MOV R4, RZ ;  /* 0x000000ff00047202 */ /* 0x00ffd60000000f00 */
[----:B------:R-:W-:Y:S05]  /*1580*/  @!P0 BRA `(.L_x_37) ;  /* 0x0000000000948947 */ /* 0x000fea0003800000 */
[----:B------:R-:W0:Y:S01]  /*1590*/  S2UR UR8, SR_CgaCtaId ;  /* 0x00000000000879c3 */ /* 0x000e220000008800 */
[----:B------:R-:W-:Y:S02]  /*15a0*/  UMOV UR4, 0x400 ;  /* 0x0000040000047882 */ /* 0x000fe40000000000 */
[----:B------:R-:W-:-:S05]  /*15b0*/  UIADD3 UR4, UPT, UPT, UR4, 0x4000, URZ ;  /* 0x0000400004047890 */ /* 0x000fca000fffe0ff */
[----:B----4-:R-:W1:Y:S01]  /*15c0*/  LDC.64 R22, c[0x0][0x388] ;  /* 0x0000e200ff167b82 */ /* 0x010e620000000a00 */
[----:B0-----:R-:W-:-:S03]  /*15d0*/  ULEA UR8, UR8, UR4, 0x18 ;  /* 0x0000000408087291 */ /* 0x001fc6000f8ec0ff */
[----:B------:R-:W-:-:S09]  /*15e0*/  UMOV UR4, URZ ;  /* 0x000000ff00047c82 */ /* 0x000fd20008000000 */
.L_x_38:
[----:B------:R-:W-:Y:S02]  /*15f0*/  ULEA UR9, UR4, UR8, 0x2 ;  /* 0x0000000804097291 */ /* 0x000fe4000f8e10ff */
[----:B------:R-:W-:Y:S01]  /*1600*/  IMAD R29, R0, UR4, R3 ;  /* 0x00000004001d7c24 */ /* 0x000fe2000f8e0203 */
[----:B------:R-:W-:-:S04]  /*1610*/  UIADD3 UR4, UPT, UPT, UR4, 0x8, URZ ;  /* 0x0000000804047890 */ /* 0x000fc8000fffe0ff */
[C---:B---3--:R-:W-:Y:S01]  /*1620*/  IADD3 R13, PT, PT, R0.reuse, R29, RZ ;  /* 0x0000001d000d7210 */ /* 0x048fe20007ffe0ff */
[--C-:B-1----:R-:W-:Y:S01]  /*1630*/  IMAD.WIDE.U32 R28, R29, 0x4, R22.reuse ;  /* 0x000000041d1c7825 */ /* 0x102fe200078e0016 */
[----:B------:R-:W-:Y:S01]  /*1640*/  UISETP.NE.AND UP1, UPT, UR4, UR6, UPT ;  /* 0x000000060400728c */ /* 0x000fe2000bf25270 */
[----:B------:R-:W0:Y:S01]  /*1650*/  LDS.128 R4, [UR9] ;  /* 0x00000009ff047984 */ /* 0x000e220008000c00 */
[C---:B------:R-:W-:Y:S01]  /*1660*/  IADD3 R15, PT, PT, R0.reuse, R13, RZ ;  /* 0x0000000d000f7210 */ /* 0x040fe20007ffe0ff */
[--C-:B------:R-:W-:Y:S02]  /*1670*/  IMAD.WIDE.U32 R12, R13, 0x4, R22.reuse ;  /* 0x000000040d0c7825 */ /* 0x100fe400078e0016 */
[----:B------:R-:W1:Y:S01]  /*1680*/  LDS.128 R8, [UR9+0x10] ;  /* 0x00001009ff087984 */ /* 0x000e620008000c00 */
[----:B------:R-:W-:Y:S01]  /*1690*/  IADD3 R27, PT, PT, R0, R15, RZ ;  /* 0x0000000f001b7210 */ /* 0x000fe20007ffe0ff */
[----:B------:R-:W-:-:S03]  /*16a0*/  IMAD.WIDE.U32 R14, R15, 0x4, R22 ;  /* 0x000000040f0e7825 */ /* 0x000fc600078e0016 */
[----:B------:R-:W-:Y:S01]  /*16b0*/  IADD3 R21, PT, PT, R0, R27, RZ ;  /* 0x0000001b00157210 */ /* 0x000fe20007ffe0ff */
[----:B------:R-:W-:-:S03]  /*16c0*/  IMAD.WIDE.U32 R26, R27, 0x4, R22 ;  /* 0x000000041b1a7825 */ /* 0x000fc600078e0016 */
[----:B------:R-:W-:-:S04]  /*16d0*/  IADD3 R17, PT, PT, R0, R21, RZ ;  /* 0x0000001500117210 */ /* 0x000fc80007ffe0ff */
[----:B------:R-:W-:-:S04]  /*16e0*/  IADD3 R25, PT, PT, R0, R17, RZ ;  /* 0x0000001100197210 */ /* 0x000fc80007ffe0ff */
[----:B------:R-:W-:Y:S01]  /*16f0*/  IADD3 R24, PT, PT, R0, R25, RZ ;  /* 0x0000001900187210 */ /* 0x000fe20007ffe0ff */
[----:B0-----:R-:W-:Y:S04]  /*1700*/  STG.E desc[UR12][R28.64], R4 ;  /* 0x000000041c007986 */ /* 0x001fe8000c10190c */
[----:B------:R0:W-:Y:S04]  /*1710*/  STG.E desc[UR12][R12.64], R5 ;  /* 0x000000050c007986 */ /* 0x0001e8000c10190c */
[----:B------:R2:W-:Y:S04]  /*1720*/  STG.E desc[UR12][R14.64], R6 ;  /* 0x000000060e007986 */ /* 0x0005e8000c10190c */
[----:B------:R3:W-:Y:S01]  /*1730*/  STG.E desc[UR12][R26.64], R7 ;  /* 0x000000071a007986 */ /* 0x0007e2000c10190c */
[----:B0-----:R-:W-:-:S04]  /*1740*/  IMAD.WIDE.U32 R12, R21, 0x4, R22 ;  /* 0x00000004150c7825 */ /* 0x001fc800078e0016 */
[--C-:B--2---:R-:W-:Y:S01]  /*1750*/  IMAD.WIDE.U32 R14, R17, 0x4, R22.reuse ;  /* 0x00000004110e7825 */ /* 0x104fe200078e0016 */
[----:B-1----:R3:W-:Y:S03]  /*1760*/  STG.E desc[UR12][R12.64], R8 ;  /* 0x000000080c007986 */ /* 0x0027e6000c10190c */
[--C-:B------:R-:W-:Y:S01]  /*1770*/  IMAD.WIDE.U32 R16, R25, 0x4, R22.reuse ;  /* 0x0000000419107825 */ /* 0x100fe200078e0016 */
[----:B------:R3:W-:Y:S03]  /*1780*/  STG.E desc[UR12][R14.64], R9 ;  /* 0x000000090e007986 */ /* 0x0007e6000c10190c */
[----:B------:R-:W-:Y:S01]  /*1790*/  IMAD.WIDE.U32 R24, R24, 0x4, R22 ;  /* 0x0000000418187825 */ /* 0x000fe200078e0016 */
[----:B------:R3:W-:Y:S04]  /*17a0*/  STG.E desc[UR12][R16.64], R10 ;  /* 0x0000000a10007986 */ /* 0x0007e8000c10190c */
[----:B------:R3:W-:Y:S01]  /*17b0*/  STG.E desc[UR12][R24.64], R11 ;  /* 0x0000000b18007986 */ /* 0x0007e2000c10190c */
[----:B------:R-:W-:Y:S05]  /*17c0*/  BRA.U UP1, `(.L_x_38) ;  /* 0xfffffffd01887547 */ /* 0x000fea000b83ffff */
[----:B------:R-:W-:-:S07]  /*17d0*/  MOV R4, UR6 ;  /* 0x0000000600047c02 */ /* 0x000fce0008000f00 */
.L_x_37:
[----:B------:R-:W-:Y:S05]  /*17e0*/  BSYNC.RECONVERGENT B1 ;  /* 0x0000000000017941 */ /* 0x000fea0003800200 */
.L_x_36:
[----:B------:R-:W-:-:S09]  /*17f0*/  UISETP.NE.AND UP1, UPT, UR14, URZ, UPT ;  /* 0x000000ff0e00728c */ /* 0x000fd2000bf25270 */
[----:B------:R-:W-:Y:S05]  /*1800*/  BRA.U !UP1, `(.L_x_35) ;  /* 0x0000000109d87547 */ /* 0x000fea000b800000 */
[----:B------:R-:W-:Y:S02]  /*1810*/  UIADD3 UR4, UPT, UPT, UR14, -0x1, URZ ;  /* 0xffffffff0e047890 */ /* 0x000fe4000fffe0ff */
[----:B------:R-:W-:Y:S02]  /*1820*/  UISETP.NE.AND UP2, UPT, UR15, URZ, UPT ;  /* 0x000000ff0f00728c */ /* 0x000fe4000bf45270 */
[----:B------:R-:W-:-:S09]  /*1830*/  UISETP.GE.U32.AND UP1, UPT, UR4, 0x3, UPT ;  /* 0x000000030400788c */ /* 0x000fd2000bf26070 */
[----:B------:R-:W-:Y:S05]  /*1840*/  BRA.U !UP1, `(.L_x_39) ;  /* 0x0000000109547547 */ /* 0x000fea000b800000 */
[----:B------:R-:W0:Y:S01]  /*1850*/  S2UR UR8, SR_CgaCtaId ;  /* 0x00000000000879c3 */ /* 0x000e220000008800 */
[----:B------:R-:W-:Y:S01]  /*1860*/  UMOV UR4, 0x400 ;  /* 0x0000040000047882 */ /* 0x000fe20000000000 */
[----:B---3--:R-:W-:Y:S01]  /*1870*/  IMAD R13, R0, R4, R3 ;  /* 0x00000004000d7224 */ /* 0x008fe200078e0203 */
[----:B------:R-:W-:-:S04]  /*1880*/  UIADD3 UR4, UPT, UPT, UR4, 0x4000, URZ ;  /* 0x0000400004047890 */ /* 0x000fc8000fffe0ff */
[C---:B------:R-:W-:Y:S01]  /*1890*/  IADD3 R15, PT, PT, R0.reuse, R13, RZ ;  /* 0x0000000d000f7210 */ /* 0x040fe20007ffe0ff */
[----:B------:R-:W1:Y:S03]  /*18a0*/  LDC.64 R10, c[0x0][0x388] ;  /* 0x0000e200ff0a7b82 */ /* 0x000e660000000a00 */
[----:B------:R-:W-:-:S04]  /*18b0*/  IADD3 R17, PT, PT, R0, R15, RZ ;  /* 0x0000000f00117210 */ /* 0x000fc80007ffe0ff */
[----:B------:R-:W-:Y:S01]  /*18c0*/  IADD3 R21, PT, PT, R0, R17, RZ ;  /* 0x0000001100157210 */ /* 0x000fe20007ffe0ff */
[----:B0-----:R-:W-:-:S06]  /*18d0*/  ULEA UR4, UR8, UR4, 0x18 ;  /* 0x0000000408047291 */ /* 0x001fcc000f8ec0ff */
[C---:B------:R-:W-:Y:S01]  /*18e0*/  LEA R5, R4.reuse, UR4, 0x2 ;  /* 0x0000000404057c11 */ /* 0x040fe2000f8e10ff */
[----:B-1----:R-:W-:Y:S01]  /*18f0*/  IMAD.WIDE.U32 R12, R13, 0x4, R10 ;  /* 0x000000040d0c7825 */ /* 0x002fe200078e000a */
[----:B------:R-:W-:-:S03]  /*1900*/  IADD3 R4, PT, PT, R4, 0x4, RZ ;  /* 0x0000000404047810 */ /* 0x000fc60007ffe0ff */
[----:B------:R-:W0:Y:S01]  /*1910*/  LDS.64 R6, [R5] ;  /* 0x0000000005067984 */ /* 0x000e220000000a00 */
[----:B------:R-:W-:-:S03]  /*1920*/  IMAD.WIDE.U32 R14, R15, 0x4, R10 ;  /* 0x000000040f0e7825 */ /* 0x000fc600078e000a */
[----:B------:R-:W1:Y:S01]  /*1930*/  LDS.64 R8, [R5+0x8] ;  /* 0x0000080005087984 */ /* 0x000e620000000a00 */
[----:B------:R-:W-:-:S04]  /*1940*/  IMAD.WIDE.U32 R16, R17, 0x4, R10 ;  /* 0x0000000411107825 */ /* 0x000fc800078e000a */
[----:B------:R-:W-:Y:S01]  /*1950*/  IMAD.WIDE.U32 R10, R21, 0x4, R10 ;  /* 0x00000004150a7825 */ /* 0x000fe200078e000a */
[----:B0-----:R0:W-:Y:S04]  /*1960*/  STG.E desc[UR12][R12.64], R6 ;  /* 0x000000060c007986 */ /* 0x0011e8000c10190c */
[----:B------:R0:W-:Y:S04]  /*1970*/  STG.E desc[UR12][R14.64], R7 ;  /* 0x000000070e007986 */ /* 0x0001e8000c10190c */
[----:B-1----:R0:W-:Y:S04]  /*1980*/  STG.E desc[UR12][R16.64], R8 ;  /* 0x0000000810007986 */ /* 0x0021e8000c10190c */
[----:B------:R0:W-:Y:S02]  /*1990*/  STG.E desc[UR12][R10.64], R9 ;  /* 0x000000090a007986 */ /* 0x0001e4000c10190c */
.L_x_39:
[----:B------:R-:W-:Y:S05]  /*19a0*/  BRA.U !UP2, `(.L_x_35) ;  /* 0x000000010a707547 */ /* 0x000fea000b800000 */
[----:B------:R-:W-:Y:S02]  /*19b0*/  UISETP.NE.AND UP1, UPT, UR15, 0x1, UPT ;  /* 0x000000010f00788c */ /* 0x000fe4000bf25270 */
[----:B------:R-:W-:-:S07]  /*19c0*/  UISETP.NE.AND UP2, UPT, UR16, URZ, UPT ;  /* 0x000000ff1000728c */ /* 0x000fce000bf45270 */
[----:B------:R-:W-:Y:S05]  /*19d0*/  BRA.U !UP1, `(.L_x_40) ;  /* 0x0000000109387547 */ /* 0x000fea000b800000 */
[----:B------:R-:W1:Y:S01]  /*19e0*/  S2UR UR8, SR_CgaCtaId ;  /* 0x00000000000879c3 */ /* 0x000e620000008800 */
[----:B------:R-:W-:Y:S01]  /*19f0*/  UMOV UR4, 0x400 ;  /* 0x0000040000047882 */ /* 0x000fe20000000000 */
[----:B0--3--:R-:W-:Y:S01]  /*1a00*/  IMAD R9, R0, R4, R3 ;  /* 0x0000000400097224 */ /* 0x009fe200078e0203 */
[----:B------:R-:W-:-:S04]  /*1a10*/  UIADD3 UR4, UPT, UPT, UR4, 0x4000, URZ ;  /* 0x0000400004047890 */ /* 0x000fc8000fffe0ff */
[----:B------:R-:W-:Y:S01]  /*1a20*/  IADD3 R13, PT, PT, R0, R9, RZ ;  /* 0x00000009000d7210 */ /* 0x000fe20007ffe0ff */
[----:B------:R-:W0:Y:S01]  /*1a30*/  LDC.64 R6, c[0x0][0x388] ;  /* 0x0000e200ff067b82 */ /* 0x000e220000000a00 */
[----:B-1----:R-:W-:-:S06]  /*1a40*/  ULEA UR4, UR8, UR4, 0x18 ;  /* 0x0000000408047291 */ /* 0x002fcc000f8ec0ff */
[C---:B------:R-:W-:Y:S01]  /*1a50*/  LEA R5, R4.reuse, UR4, 0x2 ;  /* 0x0000000404057c11 */ /* 0x040fe2000f8e10ff */
[----:B0-----:R-:W-:Y:S01]  /*1a60*/  IMAD.WIDE.U32 R8, R9, 0x4, R6 ;  /* 0x0000000409087825 */ /* 0x001fe200078e0006 */
[----:B------:R-:W-:-:S03]  /*1a70*/  IADD3 R4, PT, PT, R4, 0x2, RZ ;  /* 0x0000000204047810 */ /* 0x000fc60007ffe0ff */
[----:B------:R-:W0:Y:S01]  /*1a80*/  LDS.64 R10, [R5] ;  /* 0x00000000050a7984 */ /* 0x000e220000000a00 */
[----:B------:R-:W-:-:S03]  /*1a90*/  IMAD.WIDE.U32 R6, R13, 0x4, R6 ;  /* 0x000000040d067825 */ /* 0x000fc600078e0006 */
[----:B0-----:R1:W-:Y:S04]  /*1aa0*/  STG.E desc[UR12][R8.64], R10 ;  /* 0x0000000a08007986 */ /* 0x0013e8000c10190c */
[----:B------:R1:W-:Y:S02]  /*1ab0*/  STG.E desc[UR12][R6.64], R11 ;  /* 0x0000000b06007986 */ /* 0x0003e4000c10190c */
.L_x_40:
[----:B------:R-:W-:Y:S05]  /*1ac0*/  BRA.U !UP2, `(.L_x_35) ;  /* 0x000000010a287547 */ /* 0x000fea000b800000 */
[----:B------:R-:W2:Y:S01]  /*1ad0*/  S2UR UR8, SR_CgaCtaId ;  /* 0x00000000000879c3 */ /* 0x000ea20000008800 */
[----:B------:R-:W-:Y:S01]  /*1ae0*/  UMOV UR4, 0x400 ;  /* 0x0000040000047882 */ /* 0x000fe20000000000 */
[----:B------:R-:W-:Y:S01]  /*1af0*/  IMAD R5, R0, R4, R3 ;  /* 0x0000000400057224 */ /* 0x000fe200078e0203 */
[----:B------:R-:W-:-:S05]  /*1b00*/  UIADD3 UR4, UPT, UPT, UR4, 0x4000, URZ ;  /* 0x0000400004047890 */ /* 0x000fca000fffe0ff */
[----:B01-3--:R-:W0:Y:S01]  /*1b10*/  LDC.64 R6, c[0x0][0x388] ;  /* 0x0000e200ff067b82 */ /* 0x00be220000000a00 */
[----:B--2---:R-:W-:-:S06]  /*1b20*/  ULEA UR4, UR8, UR4, 0x18 ;  /* 0x0000000408047291 */ /* 0x004fcc000f8ec0ff */
[----:B------:R-:W-:Y:S01]  /*1b30*/  LEA R8, R4, UR4, 0x2 ;  /* 0x0000000404087c11 */ /* 0x000fe2000f8e10ff */
[----:B0-----:R-:W-:-:S04]  /*1b40*/  IMAD.WIDE.U32 R4, R5, 0x4, R6 ;  /* 0x0000000405047825 */ /* 0x001fc800078e0006 */
[----:B------:R-:W0:Y:S04]  /*1b50*/  LDS R9, [R8] ;  /* 0x0000000008097984 */ /* 0x000e280000000800 */
[----:B0-----:R0:W-:Y:S02]  /*1b60*/  STG.E desc[UR12][R4.64], R9 ;  /* 0x0000000904007986 */ /* 0x0011e4000c10190c */
.L_x_35:
[----:B------:R-:W-:Y:S05]  /*1b70*/  BSYNC.RECONVERGENT B0 ;  /* 0x0000000000007941 */ /* 0x000fea0003800200 */
.L_x_34:
[----:B------:R-:W5:Y:S01]  /*1b80*/  LDCU UR4, c[0x0][0x3a0] ;  /* 0x00007400ff0477ac */ /* 0x000f620008000800 */
[----:B------:R-:W-:Y:S01]  /*1b90*/  IADD3 R19, PT, PT, R2, R19, RZ ;  /* 0x0000001302137210 */ /* 0x000fe20007ffe0ff */
[----:B------:R-:W-:Y:S03]  /*1ba0*/  BAR.SYNC.DEFER_BLOCKING 0x0 ;  /* 0x0000000000007b1d */ /* 0x000fe60000010000 */
[----:B-----5:R-:W-:-:S13]  /*1bb0*/  ISETP.GE.U32.AND P0, PT, R19, UR4, PT ;  /* 0x0000000413007c0c */ /* 0x020fda000bf06070 */
[----:B------:R-:W-:Y:S05]  /*1bc0*/  @!P0 BRA `(.L_x_41) ;  /* 0xffffffe4007c8947 */ /* 0x000fea000383ffff */
.L_x_19:
[----:B------:R-:W5:Y:S01]  /*1bd0*/  LDCU UR4, c[0x0][0x370] ;  /* 0x00006e00ff0477ac */ /* 0x000f620008000800 */
[----:B------:R-:W0:Y:S01]  /*1be0*/  LDCU UR8, c[0x0][0x398] ;  /* 0x00007300ff0877ac */ /* 0x000e220008000800 */
[----:B-----5:R-:W-:-:S04]  /*1bf0*/  IADD3 R20, PT, PT, R20, UR4, RZ ;  /* 0x0000000414147c10 */ /* 0x020fc8000fffe0ff */
[----:B0-----:R-:W-:-:S13]  /*1c00*/  ISETP.GE.U32.AND P0, PT, R20, UR8, PT ;  /* 0x0000000814007c0c */ /* 0x001fda000bf06070 */
[----:B------:R-:W-:Y:S05]  /*1c10*/  @!P0 BRA `(.L_x_42) ;  /* 0xffffffe400508947 */ /* 0x000fea000383ffff */
[----:B------:R-:W-:Y:S05]  /*1c20*/  EXIT ;  /* 0x000000000000794d */ /* 0x000fea0003800000 */
.L_x_43:
        /* <DEDUP_REMOVED lines=13> */
.L_x_45:


//--------------------- .nv.shared._Z13beamform_timeP5char4PfS1_jjjj --------------------------
	.section	.nv.shared._Z13beamform_timeP5char4PfS1_jjjj,"aw",@nobits
	.sectionflags	@""
	.align	4
.nv.shared._Z13beamform_timeP5char4PfS1_jjjj:
	.zero		19456


//--------------------- .nv.shared.reserved.0     --------------------------
	.section	.nv.shared.reserved.0,"aw",@nobits
	.weak		__nv_reservedSMEM_offset_0_alias
	.size		__nv_reservedSMEM_offset_0_alias, 0, 64
	.other		__nv_reservedSMEM_offset_0_alias,@"STO_CUDA_RESERVED_SHARED STV_DEFAULT"
__nv_reservedSMEM_offset_0_alias:
	.zero		0
	.zero		64


//--------------------- .nv.shared._Z15beamform_sharedP5char4PfP6float4jjjj --------------------------
	.section	.nv.shared._Z15beamform_sharedP5char4PfP6float4jjjj,"aw",@nobits
	.sectionflags	@""
	.align	4
.nv.shared._Z15beamform_sharedP5char4PfP6float4jjjj:
	.zero		33792


//--------------------- .nv.constant0._Z13beamform_timeP5char4PfS1_jjjj --------------------------
	.section	.nv.constant0._Z13beamform_timeP5char4PfS1_jjjj,"a",@progbits
	.sectionflags	@""
	.align	4
.nv.constant0._Z13beamform_timeP5char4PfS1_jjjj:
	.zero		936


//--------------------- .nv.constant0._Z15beamform_sharedP5char4PfP6float4jjjj --------------------------
	.section	.nv.constant0._Z15beamform_sharedP5char4PfP6float4jjjj,"a",@progbits
	.sectionflags	@""
	.align	4
.nv.constant0._Z15beamform_sharedP5char4PfP6float4jjjj:
	.zero		936


//--------------------- SYMBOLS --------------------------

	.type		.nv.reservedSmem.offset0,@object
	.size		.nv.reservedSmem.offset0,0x4
	.type		.nv.reservedSmem.cap,@object
	.size		.nv.reservedSmem.cap,0x4
